//
// Generated by NVIDIA NVVM Compiler
//
// Compiler Build ID: CL-36424714
// Cuda compilation tools, release 13.0, V13.0.88
// Based on NVVM 20.0.0
//

.version 9.0
.target sm_100
.address_size 64

	// .globl	_Z20step_multiple_threadPKdS0_S0_PdS1_
.func  (.param .b64 func_retval0) __internal_accurate_pow
(
	.param .b64 __internal_accurate_pow_param_0
)
;

.visible .entry _Z20step_multiple_threadPKdS0_S0_PdS1_(
	.param .u64 .ptr .align 1 _Z20step_multiple_threadPKdS0_S0_PdS1__param_0,
	.param .u64 .ptr .align 1 _Z20step_multiple_threadPKdS0_S0_PdS1__param_1,
	.param .u64 .ptr .align 1 _Z20step_multiple_threadPKdS0_S0_PdS1__param_2,
	.param .u64 .ptr .align 1 _Z20step_multiple_threadPKdS0_S0_PdS1__param_3,
	.param .u64 .ptr .align 1 _Z20step_multiple_threadPKdS0_S0_PdS1__param_4
)
{
	.reg .pred 	%p<31>;
	.reg .b32 	%r<47>;
	.reg .b64 	%rd<34>;
	.reg .b64 	%fd<58>;

	ld.param.u64 	%rd17, [_Z20step_multiple_threadPKdS0_S0_PdS1__param_0];
	ld.param.u64 	%rd14, [_Z20step_multiple_threadPKdS0_S0_PdS1__param_2];
	cvta.to.global.u64 	%rd1, %rd17;
	mov.u32 	%r18, %tid.x;
	setp.ne.s32 	%p2, %r18, 0;
	@%p2 bra 	$L__BB0_19;
	cvta.to.global.u64 	%rd3, %rd14;
	mov.f64 	%fd20, 0d4008000000000000;
	{
	.reg .b32 %temp; 
	mov.b64 	{%temp, %r1}, %fd20;
	}
	and.b32  	%r2, %r1, 2146435072;
	setp.eq.s32 	%p3, %r2, 1073741824;
	setp.lt.s32 	%p4, %r1, 0;
	selp.b32 	%r3, 0, 2146435072, %p4;
	and.b32  	%r20, %r1, 2147483647;
	setp.ne.s32 	%p5, %r20, 1071644672;
	and.pred  	%p1, %p3, %p5;
	add.s64 	%rd2, %rd3, 8;
	mov.b32 	%r43, 0;
	mov.u32 	%r21, %ctaid.x;
$L__BB0_2:
	ld.param.u64 	%rd30, [_Z20step_multiple_threadPKdS0_S0_PdS1__param_4];
	setp.ne.s32 	%p6, %r21, 0;
	selp.u32 	%r46, 1, 0, %p6;
	mul.wide.u32 	%rd18, %r46, 8;
	add.s64 	%rd19, %rd18, %rd1;
	add.s64 	%rd32, %rd19, 16;
	shl.b32 	%r22, %r43, 1;
	or.b32  	%r6, %r22, %r46;
	cvta.to.global.u64 	%rd20, %rd30;
	mul.wide.u32 	%rd21, %r6, 8;
	add.s64 	%rd5, %rd20, %rd21;
	mov.b64 	%rd22, 0;
	st.global.u64 	[%rd5], %rd22;
	add.s64 	%rd6, %rd1, %rd21;
	neg.s32 	%r45, %r22;
	add.s32 	%r44, %r22, -2;
	mov.f64 	%fd55, 0d0000000000000000;
	mov.u64 	%rd31, %rd3;
	mov.u64 	%rd33, %rd2;
$L__BB0_3:
	setp.eq.s32 	%p7, %r44, -2;
	@%p7 bra 	$L__BB0_10;
	setp.lt.s32 	%p8, %r1, 0;
	setp.eq.s32 	%p9, %r2, 1073741824;
	ld.global.f64 	%fd2, [%rd31];
	ld.global.f64 	%fd22, [%rd6];
	ld.global.f64 	%fd23, [%rd32+-16];
	sub.f64 	%fd3, %fd22, %fd23;
	abs.f64 	%fd4, %fd3;
	{
	.reg .b32 %temp; 
	mov.b64 	{%temp, %r12}, %fd4;
	}
	{ // callseq 0, 0
	.param .b64 param0;
	st.param.f64 	[param0], %fd4;
	.param .b64 retval0;
	call.uni (retval0), 
	__internal_accurate_pow, 
	(
	param0
	);
	ld.param.f64 	%fd24, [retval0];
	} // callseq 0
	setp.lt.s32 	%p11, %r12, 0;
	neg.f64 	%fd26, %fd24;
	selp.f64 	%fd27, %fd26, %fd24, %p9;
	selp.f64 	%fd28, %fd27, %fd24, %p11;
	setp.eq.f64 	%p12, %fd3, 0d0000000000000000;
	selp.b32 	%r23, %r12, 0, %p9;
	or.b32  	%r24, %r23, 2146435072;
	selp.b32 	%r25, %r24, %r23, %p8;
	mov.b32 	%r26, 0;
	mov.b64 	%fd29, {%r26, %r25};
	selp.f64 	%fd54, %fd29, %fd28, %p12;
	add.f64 	%fd30, %fd4, 0d4008000000000000;
	{
	.reg .b32 %temp; 
	mov.b64 	{%temp, %r27}, %fd30;
	}
	and.b32  	%r28, %r27, 2146435072;
	setp.ne.s32 	%p13, %r28, 2146435072;
	@%p13 bra 	$L__BB0_9;
	setp.num.f64 	%p14, %fd3, %fd3;
	@%p14 bra 	$L__BB0_7;
	mov.f64 	%fd31, 0d4008000000000000;
	add.rn.f64 	%fd54, %fd4, %fd31;
	bra.uni 	$L__BB0_9;
$L__BB0_7:
	setp.neu.f64 	%p15, %fd4, 0d7FF0000000000000;
	@%p15 bra 	$L__BB0_9;
	or.b32  	%r29, %r3, -2147483648;
	selp.b32 	%r30, %r29, %r3, %p1;
	selp.b32 	%r31, %r30, %r3, %p11;
	mov.b32 	%r32, 0;
	mov.b64 	%fd54, {%r32, %r31};
$L__BB0_9:
	setp.eq.f64 	%p17, %fd4, 0d3FF0000000000000;
	selp.f64 	%fd32, 0d3FF0000000000000, %fd54, %p17;
	mul.f64 	%fd33, %fd2, %fd3;
	div.rn.f64 	%fd34, %fd33, %fd32;
	add.f64 	%fd55, %fd55, %fd34;
	st.global.f64 	[%rd5], %fd55;
$L__BB0_10:
	setp.eq.s32 	%p18, %r45, -2;
	@%p18 bra 	$L__BB0_17;
	setp.lt.s32 	%p19, %r1, 0;
	setp.eq.s32 	%p20, %r2, 1073741824;
	ld.global.f64 	%fd11, [%rd33];
	ld.global.f64 	%fd35, [%rd6];
	ld.global.f64 	%fd36, [%rd32];
	sub.f64 	%fd12, %fd35, %fd36;
	abs.f64 	%fd13, %fd12;
	{
	.reg .b32 %temp; 
	mov.b64 	{%temp, %r13}, %fd13;
	}
	{ // callseq 1, 0
	.param .b64 param0;
	st.param.f64 	[param0], %fd13;
	.param .b64 retval0;
	call.uni (retval0), 
	__internal_accurate_pow, 
	(
	param0
	);
	ld.param.f64 	%fd37, [retval0];
	} // callseq 1
	setp.lt.s32 	%p22, %r13, 0;
	neg.f64 	%fd39, %fd37;
	selp.f64 	%fd40, %fd39, %fd37, %p20;
	selp.f64 	%fd41, %fd40, %fd37, %p22;
	setp.eq.f64 	%p23, %fd12, 0d0000000000000000;
	selp.b32 	%r33, %r13, 0, %p20;
	or.b32  	%r34, %r33, 2146435072;
	selp.b32 	%r35, %r34, %r33, %p19;
	mov.b32 	%r36, 0;
	mov.b64 	%fd42, {%r36, %r35};
	selp.f64 	%fd56, %fd42, %fd41, %p23;
	add.f64 	%fd43, %fd13, 0d4008000000000000;
	{
	.reg .b32 %temp; 
	mov.b64 	{%temp, %r37}, %fd43;
	}
	and.b32  	%r38, %r37, 2146435072;
	setp.ne.s32 	%p24, %r38, 2146435072;
	@%p24 bra 	$L__BB0_16;
	setp.nan.f64 	%p25, %fd12, %fd12;
	@%p25 bra 	$L__BB0_15;
	setp.neu.f64 	%p26, %fd13, 0d7FF0000000000000;
	@%p26 bra 	$L__BB0_16;
	or.b32  	%r39, %r3, -2147483648;
	selp.b32 	%r40, %r39, %r3, %p1;
	selp.b32 	%r41, %r40, %r3, %p22;
	mov.b32 	%r42, 0;
	mov.b64 	%fd56, {%r42, %r41};
	bra.uni 	$L__BB0_16;
$L__BB0_15:
	mov.f64 	%fd44, 0d4008000000000000;
	add.rn.f64 	%fd56, %fd13, %fd44;
$L__BB0_16:
	setp.eq.f64 	%p28, %fd13, 0d3FF0000000000000;
	selp.f64 	%fd45, 0d3FF0000000000000, %fd56, %p28;
	mul.f64 	%fd46, %fd11, %fd12;
	div.rn.f64 	%fd47, %fd46, %fd45;
	add.f64 	%fd55, %fd55, %fd47;
	st.global.f64 	[%rd5], %fd55;
$L__BB0_17:
	add.s32 	%r14, %r46, 4;
	add.s64 	%rd33, %rd33, 16;
	add.s32 	%r45, %r45, 4;
	add.s32 	%r44, %r44, -4;
	add.s64 	%rd32, %rd32, 32;
	add.s64 	%rd31, %rd31, 16;
	setp.lt.u32 	%p29, %r46, 196;
	mov.u32 	%r46, %r14;
	@%p29 bra 	$L__BB0_3;
	ld.param.u64 	%rd29, [_Z20step_multiple_threadPKdS0_S0_PdS1__param_3];
	ld.param.u64 	%rd28, [_Z20step_multiple_threadPKdS0_S0_PdS1__param_1];
	mul.f64 	%fd48, %fd55, 0dBE06EEC6BFE8ED80;
	st.global.f64 	[%rd5], %fd48;
	cvta.to.global.u64 	%rd23, %rd28;
	mul.wide.u32 	%rd24, %r6, 8;
	add.s64 	%rd25, %rd23, %rd24;
	ld.global.f64 	%fd49, [%rd25];
	fma.rn.f64 	%fd50, %fd49, 0d3F9999999999999A, %fd48;
	st.global.f64 	[%rd5], %fd50;
	ld.global.f64 	%fd51, [%rd6];
	fma.rn.f64 	%fd52, %fd50, 0d3F9999999999999A, %fd51;
	cvta.to.global.u64 	%rd26, %rd29;
	add.s64 	%rd27, %rd26, %rd24;
	st.global.f64 	[%rd27], %fd52;
	add.s32 	%r43, %r43, 1;
	setp.ne.s32 	%p30, %r43, 100;
	@%p30 bra 	$L__BB0_2;
$L__BB0_19:
	ret;

}
.func  (.param .b64 func_retval0) __internal_accurate_pow(
	.param .b64 __internal_accurate_pow_param_0
)
{
	.reg .pred 	%p<8>;
	.reg .b32 	%r<49>;
	.reg .b32 	%f<3>;
	.reg .b64 	%fd<109>;

	ld.param.f64 	%fd10, [__internal_accurate_pow_param_0];
	{
	.reg .b32 %temp; 
	mov.b64 	{%temp, %r46}, %fd10;
	}
	{
	.reg .b32 %temp; 
	mov.b64 	{%r45, %temp}, %fd10;
	}
	shr.u32 	%r47, %r46, 20;
	setp.gt.u32 	%p1, %r46, 1048575;
	@%p1 bra 	$L__BB1_2;
	mul.f64 	%fd11, %fd10, 0d4350000000000000;
	{
	.reg .b32 %temp; 
	mov.b64 	{%temp, %r46}, %fd11;
	}
	{
	.reg .b32 %temp; 
	mov.b64 	{%r45, %temp}, %fd11;
	}
	shr.u32 	%r16, %r46, 20;
	add.s32 	%r47, %r16, -54;
$L__BB1_2:
	add.s32 	%r48, %r47, -1023;
	and.b32  	%r17, %r46, -2146435073;
	or.b32  	%r18, %r17, 1072693248;
	mov.b64 	%fd107, {%r45, %r18};
	setp.lt.u32 	%p2, %r18, 1073127583;
	@%p2 bra 	$L__BB1_4;
	{
	.reg .b32 %temp; 
	mov.b64 	{%r19, %temp}, %fd107;
	}
	{
	.reg .b32 %temp; 
	mov.b64 	{%temp, %r20}, %fd107;
	}
	add.s32 	%r21, %r20, -1048576;
	mov.b64 	%fd107, {%r19, %r21};
	add.s32 	%r48, %r47, -1022;
$L__BB1_4:
	add.f64 	%fd12, %fd107, 0dBFF0000000000000;
	add.f64 	%fd13, %fd107, 0d3FF0000000000000;
	rcp.approx.ftz.f64 	%fd14, %fd13;
	neg.f64 	%fd15, %fd13;
	fma.rn.f64 	%fd16, %fd15, %fd14, 0d3FF0000000000000;
	fma.rn.f64 	%fd17, %fd16, %fd16, %fd16;
	fma.rn.f64 	%fd18, %fd17, %fd14, %fd14;
	mul.f64 	%fd19, %fd12, %fd18;
	fma.rn.f64 	%fd20, %fd12, %fd18, %fd19;
	mul.f64 	%fd21, %fd20, %fd20;
	fma.rn.f64 	%fd22, %fd21, 0d3EB0F5FF7D2CAFE2, 0d3ED0F5D241AD3B5A;
	fma.rn.f64 	%fd23, %fd22, %fd21, 0d3EF3B20A75488A3F;
	fma.rn.f64 	%fd24, %fd23, %fd21, 0d3F1745CDE4FAECD5;
	fma.rn.f64 	%fd25, %fd24, %fd21, 0d3F3C71C7258A578B;
	fma.rn.f64 	%fd26, %fd25, %fd21, 0d3F6249249242B910;
	fma.rn.f64 	%fd27, %fd26, %fd21, 0d3F89999999999DFB;
	sub.f64 	%fd28, %fd12, %fd20;
	add.f64 	%fd29, %fd28, %fd28;
	neg.f64 	%fd30, %fd20;
	fma.rn.f64 	%fd31, %fd30, %fd12, %fd29;
	mul.f64 	%fd32, %fd18, %fd31;
	fma.rn.f64 	%fd33, %fd21, %fd27, 0d3FB5555555555555;
	mov.f64 	%fd34, 0d3FB5555555555555;
	sub.f64 	%fd35, %fd34, %fd33;
	fma.rn.f64 	%fd36, %fd21, %fd27, %fd35;
	add.f64 	%fd37, %fd36, 0dBC46A4CB00B9E7B0;
	add.f64 	%fd38, %fd33, %fd37;
	sub.f64 	%fd39, %fd33, %fd38;
	add.f64 	%fd40, %fd37, %fd39;
	mul.rn.f64 	%fd41, %fd20, %fd20;
	neg.f64 	%fd42, %fd41;
	fma.rn.f64 	%fd43, %fd20, %fd20, %fd42;
	{
	.reg .b32 %temp; 
	mov.b64 	{%r22, %temp}, %fd32;
	}
	{
	.reg .b32 %temp; 
	mov.b64 	{%temp, %r23}, %fd32;
	}
	add.s32 	%r24, %r23, 1048576;
	mov.b64 	%fd44, {%r22, %r24};
	fma.rn.f64 	%fd45, %fd20, %fd44, %fd43;
	mul.rn.f64 	%fd46, %fd41, %fd20;
	neg.f64 	%fd47, %fd46;
	fma.rn.f64 	%fd48, %fd41, %fd20, %fd47;
	fma.rn.f64 	%fd49, %fd41, %fd32, %fd48;
	fma.rn.f64 	%fd50, %fd45, %fd20, %fd49;
	mul.rn.f64 	%fd51, %fd38, %fd46;
	neg.f64 	%fd52, %fd51;
	fma.rn.f64 	%fd53, %fd38, %fd46, %fd52;
	fma.rn.f64 	%fd54, %fd38, %fd50, %fd53;
	fma.rn.f64 	%fd55, %fd40, %fd46, %fd54;
	add.f64 	%fd56, %fd51, %fd55;
	sub.f64 	%fd57, %fd51, %fd56;
	add.f64 	%fd58, %fd55, %fd57;
	add.f64 	%fd59, %fd20, %fd56;
	sub.f64 	%fd60, %fd20, %fd59;
	add.f64 	%fd61, %fd56, %fd60;
	add.f64 	%fd62, %fd58, %fd61;
	add.f64 	%fd63, %fd32, %fd62;
	add.f64 	%fd64, %fd59, %fd63;
	sub.f64 	%fd65, %fd59, %fd64;
	add.f64 	%fd66, %fd63, %fd65;
	xor.b32  	%r25, %r48, -2147483648;
	mov.b32 	%r26, 1127219200;
	mov.b64 	%fd67, {%r25, %r26};
	mov.b32 	%r27, -2147483648;
	mov.b64 	%fd68, {%r27, %r26};
	sub.f64 	%fd69, %fd67, %fd68;
	fma.rn.f64 	%fd70, %fd69, 0d3FE62E42FEFA39EF, %fd64;
	fma.rn.f64 	%fd71, %fd69, 0dBFE62E42FEFA39EF, %fd70;
	sub.f64 	%fd72, %fd71, %fd64;
	sub.f64 	%fd73, %fd66, %fd72;
	fma.rn.f64 	%fd74, %fd69, 0d3C7ABC9E3B39803F, %fd73;
	add.f64 	%fd75, %fd70, %fd74;
	sub.f64 	%fd76, %fd70, %fd75;
	add.f64 	%fd77, %fd74, %fd76;
	mov.f64 	%fd78, 0d4008000000000000;
	{
	.reg .b32 %temp; 
	mov.b64 	{%temp, %r28}, %fd78;
	}
	{
	.reg .b32 %temp; 
	mov.b64 	{%r29, %temp}, %fd78;
	}
	shl.b32 	%r30, %r28, 1;
	setp.gt.u32 	%p3, %r30, -33554433;
	and.b32  	%r31, %r28, -15728641;
	selp.b32 	%r32, %r31, %r28, %p3;
	mov.b64 	%fd79, {%r29, %r32};
	mul.rn.f64 	%fd80, %fd75, %fd79;
	neg.f64 	%fd81, %fd80;
	fma.rn.f64 	%fd82, %fd75, %fd79, %fd81;
	fma.rn.f64 	%fd83, %fd77, %fd79, %fd82;
	add.f64 	%fd4, %fd80, %fd83;
	sub.f64 	%fd84, %fd80, %fd4;
	add.f64 	%fd5, %fd83, %fd84;
	fma.rn.f64 	%fd85, %fd4, 0d3FF71547652B82FE, 0d4338000000000000;
	{
	.reg .b32 %temp; 
	mov.b64 	{%r13, %temp}, %fd85;
	}
	mov.f64 	%fd86, 0dC338000000000000;
	add.rn.f64 	%fd87, %fd85, %fd86;
	fma.rn.f64 	%fd88, %fd87, 0dBFE62E42FEFA39EF, %fd4;
	fma.rn.f64 	%fd89, %fd87, 0dBC7ABC9E3B39803F, %fd88;
	fma.rn.f64 	%fd90, %fd89, 0d3E5ADE1569CE2BDF, 0d3E928AF3FCA213EA;
	fma.rn.f64 	%fd91, %fd90, %fd89, 0d3EC71DEE62401315;
	fma.rn.f64 	%fd92, %fd91, %fd89, 0d3EFA01997C89EB71;
	fma.rn.f64 	%fd93, %fd92, %fd89, 0d3F2A01A014761F65;
	fma.rn.f64 	%fd94, %fd93, %fd89, 0d3F56C16C1852B7AF;
	fma.rn.f64 	%fd95, %fd94, %fd89, 0d3F81111111122322;
	fma.rn.f64 	%fd96, %fd95, %fd89, 0d3FA55555555502A1;
	fma.rn.f64 	%fd97, %fd96, %fd89, 0d3FC5555555555511;
	fma.rn.f64 	%fd98, %fd97, %fd89, 0d3FE000000000000B;
	fma.rn.f64 	%fd99, %fd98, %fd89, 0d3FF0000000000000;
	fma.rn.f64 	%fd100, %fd99, %fd89, 0d3FF0000000000000;
	{
	.reg .b32 %temp; 
	mov.b64 	{%r14, %temp}, %fd100;
	}
	{
	.reg .b32 %temp; 
	mov.b64 	{%temp, %r15}, %fd100;
	}
	shl.b32 	%r33, %r13, 20;
	add.s32 	%r34, %r33, %r15;
	mov.b64 	%fd108, {%r14, %r34};
	{
	.reg .b32 %temp; 
	mov.b64 	{%temp, %r35}, %fd4;
	}
	mov.b32 	%f2, %r35;
	abs.f32 	%f1, %f2;
	setp.lt.f32 	%p4, %f1, 0f4086232B;
	@%p4 bra 	$L__BB1_7;
	setp.lt.f64 	%p5, %fd4, 0d0000000000000000;
	add.f64 	%fd101, %fd4, 0d7FF0000000000000;
	selp.f64 	%fd108, 0d0000000000000000, %fd101, %p5;
	setp.geu.f32 	%p6, %f1, 0f40874800;
	@%p6 bra 	$L__BB1_7;
	shr.u32 	%r36, %r13, 31;
	add.s32 	%r37, %r13, %r36;
	shr.s32 	%r38, %r37, 1;
	shl.b32 	%r39, %r38, 20;
	add.s32 	%r40, %r15, %r39;
	mov.b64 	%fd102, {%r14, %r40};
	sub.s32 	%r41, %r13, %r38;
	shl.b32 	%r42, %r41, 20;
	add.s32 	%r43, %r42, 1072693248;
	mov.b32 	%r44, 0;
	mov.b64 	%fd103, {%r44, %r43};
	mul.f64 	%fd108, %fd103, %fd102;
$L__BB1_7:
	abs.f64 	%fd104, %fd108;
	setp.eq.f64 	%p7, %fd104, 0d7FF0000000000000;
	fma.rn.f64 	%fd105, %fd108, %fd5, %fd108;
	selp.f64 	%fd106, %fd108, %fd105, %p7;
	st.param.f64 	[func_retval0], %fd106;
	ret;

}


// ===== COMPILED SASS (sm_100) =====

	.target	sm_100

	.elftype	@"ET_EXEC"


//--------------------- .note.nv.tkinfo           --------------------------
	.section	.note.nv.tkinfo,"",@"SHT_NOTE"
	.sectionflags	@"SHF_NOTE_NV_TKINFO"
	.tkinfo
        /*0018*/ 	.word	0x00000002
        /*0030*/ 	.string	""
        /*0030*/ 	.string	"ptxas"
        /*0030*/ 	.string	"Cuda compilation tools, release 13.0, V13.0.88"
        /*0030*/ 	.string	"Build cuda_13.0.r13.0/compiler.36424714_0"
        /*0030*/ 	.string	"-arch sm_100 -m 64 "



//--------------------- .note.nv.cuinfo           --------------------------
	.section	.note.nv.cuinfo,"",@"SHT_NOTE"
	.sectionflags	@"SHF_NOTE_NV_CUINFO"
        /*0018*/ 	.short	0x0002
        /*001a*/ 	.short	0x0064
        /*001c*/ 	.short	0x0082
	.zero		2


//--------------------- .nv.info                  --------------------------
	.section	.nv.info,"",@"SHT_CUDA_INFO"
	.align	4


	//----- nvinfo : EIATTR_REGCOUNT
	.align		4
        /*0000*/ 	.byte	0x04, 0x2f
        /*0002*/ 	.short	(.L_1 - .L_0)
	.align		4
.L_0:
        /*0004*/ 	.word	index@(_Z20step_multiple_threadPKdS0_S0_PdS1_)
        /*0008*/ 	.word	0x00000020


	//----- nvinfo : EIATTR_FRAME_SIZE
	.align		4
.L_1:
        /*000c*/ 	.byte	0x04, 0x11
        /*000e*/ 	.short	(.L_3 - .L_2)
	.align		4
.L_2:
        /*0010*/ 	.word	index@($_Z20step_multiple_threadPKdS0_S0_PdS1_$__internal_accurate_pow)
        /*0014*/ 	.word	0x00000000


	//----- nvinfo : EIATTR_FRAME_SIZE
	.align		4
.L_3:
        /*0018*/ 	.byte	0x04, 0x11
        /*001a*/ 	.short	(.L_5 - .L_4)
	.align		4
.L_4:
        /*001c*/ 	.word	index@($__internal_0_$__cuda_sm20_div_rn_f64_full)
        /*0020*/ 	.word	0x00000000


	//----- nvinfo : EIATTR_FRAME_SIZE
	.align		4
.L_5:
        /*0024*/ 	.byte	0x04, 0x11
        /*0026*/ 	.short	(.L_7 - .L_6)
	.align		4
.L_6:
        /*0028*/ 	.word	index@(_Z20step_multiple_threadPKdS0_S0_PdS1_)
        /*002c*/ 	.word	0x00000000


	//----- nvinfo : EIATTR_MIN_STACK_SIZE
	.align		4
.L_7:
        /*0030*/ 	.byte	0x04, 0x12
        /*0032*/ 	.short	(.L_9 - .L_8)
	.align		4
.L_8:
        /*0034*/ 	.word	index@(_Z20step_multiple_threadPKdS0_S0_PdS1_)
        /*0038*/ 	.word	0x00000000
.L_9:


//--------------------- .nv.compat                --------------------------
	.section	.nv.compat,"",@"SHT_CUDA_COMPAT_INFO"
	.align	4
        /*0000*/ 	.byte	0x02, 0x09, 0x00, 0x00, 0x02, 0x02, 0x01, 0x00, 0x02, 0x05, 0x05, 0x00, 0x03, 0x07, 0x01, 0x01
        /*0010*/ 	.byte	0x02, 0x03, 0x00, 0x00, 0x02, 0x06, 0x01, 0x00, 0x04, 0x0b, 0x08, 0x00, 0x01, 0x00, 0x00, 0x00
        /*0020*/ 	.byte	0x00, 0x00, 0x00, 0x00


//--------------------- .nv.info._Z20step_multiple_threadPKdS0_S0_PdS1_ --------------------------
	.section	.nv.info._Z20step_multiple_threadPKdS0_S0_PdS1_,"",@"SHT_CUDA_INFO"
	.sectionflags	@""
	.align	4


	//----- nvinfo : EIATTR_CUDA_API_VERSION
	.align		4
        /*0000*/ 	.byte	0x04, 0x37
        /*0002*/ 	.short	(.L_11 - .L_10)
.L_10:
        /*0004*/ 	.word	0x00000082


	//----- nvinfo : EIATTR_KPARAM_INFO
	.align		4
.L_11:
        /*0008*/ 	.byte	0x04, 0x17
        /*000a*/ 	.short	(.L_13 - .L_12)
.L_12:
        /*000c*/ 	.word	0x00000000
        /*0010*/ 	.short	0x0004
        /*0012*/ 	.short	0x0020
        /*0014*/ 	.byte	0x00, 0xf5, 0x21, 0x00


	//----- nvinfo : EIATTR_KPARAM_INFO
	.align		4
.L_13:
        /*0018*/ 	.byte	0x04, 0x17
        /*001a*/ 	.short	(.L_15 - .L_14)
.L_14:
        /*001c*/ 	.word	0x00000000
        /*0020*/ 	.short	0x0003
        /*0022*/ 	.short	0x0018
        /*0024*/ 	.byte	0x00, 0xf5, 0x21, 0x00


	//----- nvinfo : EIATTR_KPARAM_INFO
	.align		4
.L_15:
        /*0028*/ 	.byte	0x04, 0x17
        /*002a*/ 	.short	(.L_17 - .L_16)
.L_16:
        /*002c*/ 	.word	0x00000000
        /*0030*/ 	.short	0x0002
        /*0032*/ 	.short	0x0010
        /*0034*/ 	.byte	0x00, 0xf5, 0x21, 0x00


	//----- nvinfo : EIATTR_KPARAM_INFO
	.align		4
.L_17:
        /*0038*/ 	.byte	0x04, 0x17
        /*003a*/ 	.short	(.L_19 - .L_18)
.L_18:
        /*003c*/ 	.word	0x00000000
        /*0040*/ 	.short	0x0001
        /*0042*/ 	.short	0x0008
        /*0044*/ 	.byte	0x00, 0xf5, 0x21, 0x00


	//----- nvinfo : EIATTR_KPARAM_INFO
	.align		4
.L_19:
        /*0048*/ 	.byte	0x04, 0x17
        /*004a*/ 	.short	(.L_21 - .L_20)
.L_20:
        /*004c*/ 	.word	0x00000000
        /*0050*/ 	.short	0x0000
        /*0052*/ 	.short	0x0000
        /*0054*/ 	.byte	0x00, 0xf5, 0x21, 0x00


	//----- nvinfo : EIATTR_SPARSE_MMA_MASK
	.align		4
.L_21:
        /*0058*/ 	.byte	0x03, 0x50
        /*005a*/ 	.short	0x0000


	//----- nvinfo : EIATTR_MAXREG_COUNT
	.align		4
        /*005c*/ 	.byte	0x03, 0x1b
        /*005e*/ 	.short	0x00ff


	//----- nvinfo : EIATTR_MERCURY_ISA_VERSION
	.align		4
        /*0060*/ 	.byte	0x03, 0x5f
        /*0062*/ 	.short	0x0101


	//----- nvinfo : EIATTR_VRC_CTA_INIT_COUNT
	.align		4
        /*0064*/ 	.byte	0x02, 0x4a
	.zero		1
	.zero		1


	//----- nvinfo : EIATTR_EXIT_INSTR_OFFSETS
	.align		4
        /*0068*/ 	.byte	0x04, 0x1c
        /*006a*/ 	.short	(.L_23 - .L_22)


	//   ....[0]....
.L_22:
        /*006c*/ 	.word	0x00000030


	//   ....[1]....
        /*0070*/ 	.word	0x00000c10


	//----- nvinfo : EIATTR_CRS_STACK_SIZE
	.align		4
.L_23:
        /*0074*/ 	.byte	0x04, 0x1e
        /*0076*/ 	.short	(.L_25 - .L_24)
.L_24:
        /*0078*/ 	.word	0x00000000


	//----- nvinfo : EIATTR_CBANK_PARAM_SIZE
	.align		4
.L_25:
        /*007c*/ 	.byte	0x03, 0x19
        /*007e*/ 	.short	0x0028


	//----- nvinfo : EIATTR_PARAM_CBANK
	.align		4
        /*0080*/ 	.byte	0x04, 0x0a
        /*0082*/ 	.short	(.L_27 - .L_26)
	.align		4
.L_26:
        /*0084*/ 	.word	index@(.nv.constant0._Z20step_multiple_threadPKdS0_S0_PdS1_)
        /*0088*/ 	.short	0x0380
        /*008a*/ 	.short	0x0028


	//----- nvinfo : EIATTR_SW_WAR
	.align		4
.L_27:
        /*008c*/ 	.byte	0x04, 0x36
        /*008e*/ 	.short	(.L_29 - .L_28)
.L_28:
        /*0090*/ 	.word	0x00000008
.L_29:


//--------------------- .nv.callgraph             --------------------------
	.section	.nv.callgraph,"",@"SHT_CUDA_CALLGRAPH"
	.align	4
	.sectionentsize	8
	.align		4
        /*0000*/ 	.word	0x00000000
	.align		4
        /*0004*/ 	.word	0xffffffff
	.align		4
        /*0008*/ 	.word	0x00000000
	.align		4
        /*000c*/ 	.word	0xfffffffe
	.align		4
        /*0010*/ 	.word	0x00000000
	.align		4
        /*0014*/ 	.word	0xfffffffd
	.align		4
        /*0018*/ 	.word	0x00000000
	.align		4
        /*001c*/ 	.word	0xfffffffc


//--------------------- .text._Z20step_multiple_threadPKdS0_S0_PdS1_ --------------------------
	.section	.text._Z20step_multiple_threadPKdS0_S0_PdS1_,"ax",@progbits
	.align	128
        .global         _Z20step_multiple_threadPKdS0_S0_PdS1_
        .type           _Z20step_multiple_threadPKdS0_S0_PdS1_,@function
        .size           _Z20step_multiple_threadPKdS0_S0_PdS1_,(.L_x_17 - _Z20step_multiple_threadPKdS0_S0_PdS1_)
        .other          _Z20step_multiple_threadPKdS0_S0_PdS1_,@"STO_CUDA_ENTRY STV_DEFAULT"
_Z20step_multiple_threadPKdS0_S0_PdS1_:
.text._Z20step_multiple_threadPKdS0_S0_PdS1_:
[----:B------:R-:W-:Y:S01]  /*0000*/  LDC R1, c[0x0][0x37c] ;  /* 0x0000df00ff017b82 */ /* 0x000fe20000000800 */
[----:B------:R-:W0:Y:S02]  /*0010*/  S2R R0, SR_TID.X ;  /* 0x0000000000007919 */ /* 0x000e240000002100 */
[----:B0-----:R-:W-:-:S13]  /*0020*/  ISETP.NE.AND P0, PT, R0, RZ, PT ;  /* 0x000000ff0000720c */ /* 0x001fda0003f05270 */
[----:B------:R-:W-:Y:S05]  /*0030*/  @P0 EXIT ;  /* 0x000000000000094d */ /* 0x000fea0003800000 */
[----:B------:R-:W0:Y:S01]  /*0040*/  S2UR UR19, SR_CTAID.X ;  /* 0x00000000001379c3 */ /* 0x000e220000002500 */
[----:B------:R-:W1:Y:S01]  /*0050*/  LDCU.64 UR6, c[0x0][0x390] ;  /* 0x00007200ff0677ac */ /* 0x000e620008000a00 */
[----:B------:R-:W2:Y:S01]  /*0060*/  LDCU.64 UR20, c[0x0][0x358] ;  /* 0x00006b00ff1477ac */ /* 0x000ea20008000a00 */
[----:B------:R-:W-:Y:S01]  /*0070*/  UMOV UR4, URZ ;  /* 0x000000ff00047c82 */ /* 0x000fe20008000000 */
[----:B-1----:R-:W-:-:S04]  /*0080*/  UIADD3 UR5, UP0, UPT, UR6, 0x8, URZ ;  /* 0x0000000806057890 */ /* 0x002fc8000ff1e0ff */
[----:B--2---:R-:W-:-:S12]  /*0090*/  UIADD3.X UR10, UPT, UPT, URZ, UR7, URZ, UP0, !UPT ;  /* 0x00000007ff0a7290 */ /* 0x004fd800087fe4ff */
.L_x_8:
[----:B-1----:R-:W1:Y:S01]  /*00a0*/  LDCU.64 UR6, c[0x0][0x3a0] ;  /* 0x00007400ff0677ac */ /* 0x002e620008000a00 */
[----:B------:R-:W-:Y:S01]  /*00b0*/  CS2R R4, SRZ ;  /* 0x0000000000047805 */ /* 0x000fe2000001ff00 */
[----:B0-----:R-:W-:Y:S02]  /*00c0*/  UISETP.NE.AND UP0, UPT, UR19, URZ, UPT ;  /* 0x000000ff1300728c */ /* 0x001fe4000bf05270 */
[----:B------:R-:W-:Y:S02]  /*00d0*/  USHF.L.U32 UR14, UR4, 0x1, URZ ;  /* 0x00000001040e7899 */ /* 0x000fe400080006ff */
[----:B------:R-:W-:Y:S01]  /*00e0*/  USEL UR15, URZ, 0x1, !UP0 ;  /* 0x00000001ff0f7887 */ /* 0x000fe2000c000000 */
[----:B------:R-:W0:Y:S03]  /*00f0*/  LDCU.64 UR8, c[0x0][0x380] ;  /* 0x00007000ff0877ac */ /* 0x000e260008000a00 */
[----:B------:R-:W-:-:S02]  /*0100*/  UIADD3 UR11, UPT, UPT, UR15, UR14, URZ ;  /* 0x0000000e0f0b7290 */ /* 0x000fc4000fffe0ff */
[----:B------:R-:W-:Y:S02]  /*0110*/  UIADD3 UR24, UPT, UPT, UR14, -0x2, URZ ;  /* 0xfffffffe0e187890 */ /* 0x000fe4000fffe0ff */
[----:B-1----:R-:W-:Y:S01]  /*0120*/  UIMAD.WIDE.U32 UR6, UR11, 0x8, UR6 ;  /* 0x000000080b0678a5 */ /* 0x002fe2000f8e0006 */
[----:B------:R-:W1:Y:S05]  /*0130*/  LDCU.64 UR22, c[0x0][0x390] ;  /* 0x00007200ff1677ac */ /* 0x000e6a0008000a00 */
[----:B------:R-:W-:Y:S01]  /*0140*/  IMAD.U32 R2, RZ, RZ, UR6 ;  /* 0x00000006ff027e24 */ /* 0x000fe2000f8e00ff */
[----:B------:R-:W-:Y:S01]  /*0150*/  UIADD3 UR14, UPT, UPT, -UR14, URZ, URZ ;  /* 0x000000ff0e0e7290 */ /* 0x000fe2000fffe1ff */
[----:B------:R-:W-:Y:S01]  /*0160*/  IMAD.U32 R3, RZ, RZ, UR7 ;  /* 0x00000007ff037e24 */ /* 0x000fe2000f8e00ff */
[----:B------:R-:W-:Y:S01]  /*0170*/  UMOV UR17, UR5 ;  /* 0x0000000500117c82 */ /* 0x000fe20008000000 */
[----:B0-----:R-:W-:-:S02]  /*0180*/  UIMAD.WIDE.U32 UR12, UR15, 0x8, UR8 ;  /* 0x000000080f0c78a5 */ /* 0x001fc4000f8e0008 */
[----:B------:R-:W-:Y:S01]  /*0190*/  UIMAD.WIDE.U32 UR8, UR11, 0x8, UR8 ;  /* 0x000000080b0878a5 */ /* 0x000fe2000f8e0008 */
[----:B------:R0:W-:Y:S01]  /*01a0*/  STG.E.64 desc[UR20][R2.64], RZ ;  /* 0x000000ff02007986 */ /* 0x0001e2000c101b14 */
[----:B------:R-:W-:Y:S01]  /*01b0*/  UIADD3 UR12, UP0, UPT, UR12, 0x10, URZ ;  /* 0x000000100c0c7890 */ /* 0x000fe2000ff1e0ff */
[----:B------:R-:W-:-:S03]  /*01c0*/  UMOV UR18, UR10 ;  /* 0x0000000a00127c82 */ /* 0x000fc60008000000 */
[----:B------:R-:W-:-:S12]  /*01d0*/  UIADD3.X UR13, UPT, UPT, URZ, UR13, URZ, UP0, !UPT ;  /* 0x0000000dff0d7290 */ /* 0x000fd800087fe4ff */
.L_x_7:
[----:B------:R-:W-:-:S09]  /*01e0*/  UISETP.NE.AND UP0, UPT, UR24, -0x2, UPT ;  /* 0xfffffffe1800788c */ /* 0x000fd2000bf05270 */
[----:B--23--:R-:W-:Y:S05]  /*01f0*/  BRA.U !UP0, `(.L_x_0) ;  /* 0x0000000108e87547 */ /* 0x00cfea000b800000 */
[----:B------:R-:W-:Y:S02]  /*0200*/  IMAD.U32 R6, RZ, RZ, UR8 ;  /* 0x00000008ff067e24 */ /* 0x000fe4000f8e00ff */
[----:B------:R-:W-:Y:S02]  /*0210*/  IMAD.U32 R7, RZ, RZ, UR9 ;  /* 0x00000009ff077e24 */ /* 0x000fe4000f8e00ff */
[----:B------:R-:W-:Y:S02]  /*0220*/  IMAD.U32 R8, RZ, RZ, UR12 ;  /* 0x0000000cff087e24 */ /* 0x000fe4000f8e00ff */
[----:B------:R-:W-:Y:S01]  /*0230*/  IMAD.U32 R9, RZ, RZ, UR13 ;  /* 0x0000000dff097e24 */ /* 0x000fe2000f8e00ff */
[----:B------:R-:W2:Y:S04]  /*0240*/  LDG.E.64 R26, desc[UR20][R6.64] ;  /* 0x00000014061a7981 */ /* 0x000ea8000c1e1b00 */
[----:B0-----:R-:W2:Y:S01]  /*0250*/  LDG.E.64 R2, desc[UR20][R8.64+-0x10] ;  /* 0xfffff01408027981 */ /* 0x001ea2000c1e1b00 */
[----:B-1----:R-:W-:-:S02]  /*0260*/  IMAD.U32 R24, RZ, RZ, UR22 ;  /* 0x00000016ff187e24 */ /* 0x002fc4000f8e00ff */
[----:B------:R-:W-:-:S06]  /*0270*/  IMAD.U32 R25, RZ, RZ, UR23 ;  /* 0x00000017ff197e24 */ /* 0x000fcc000f8e00ff */
[----:B------:R-:W5:Y:S01]  /*0280*/  LDG.E.64 R24, desc[UR20][R24.64] ;  /* 0x0000001418187981 */ /* 0x000f62000c1e1b00 */
[----:B------:R-:W-:Y:S01]  /*0290*/  MOV R0, 0x2f0 ;  /* 0x000002f000007802 */ /* 0x000fe20000000f00 */
[----:B--2---:R-:W-:-:S08]  /*02a0*/  DADD R26, R26, -R2 ;  /* 0x000000001a1a7229 */ /* 0x004fd00000000802 */
[----:B------:R-:W-:-:S10]  /*02b0*/  DADD R2, -RZ, |R26| ;  /* 0x00000000ff027229 */ /* 0x000fd4000000051a */
[----:B------:R-:W-:Y:S02]  /*02c0*/  IMAD.MOV.U32 R29, RZ, RZ, R3 ;  /* 0x000000ffff1d7224 */ /* 0x000fe400078e0003 */
[----:B------:R-:W-:-:S07]  /*02d0*/  IMAD.MOV.U32 R10, RZ, RZ, R2 ;  /* 0x000000ffff0a7224 */ /* 0x000fce00078e0002 */
[----:B-----5:R-:W-:Y:S05]  /*02e0*/  CALL.REL.NOINC `($_Z20step_multiple_threadPKdS0_S0_PdS1_$__internal_accurate_pow) ;  /* 0x0000000c00bc7944 */ /* 0x020fea0003c00000 */
[C---:B------:R-:W-:Y:S01]  /*02f0*/  DADD R6, |R26|.reuse, 3 ;  /* 0x400800001a067429 */ /* 0x040fe20000000200 */
[----:B------:R-:W-:Y:S01]  /*0300*/  ISETP.GE.AND P0, PT, R29, RZ, PT ;  /* 0x000000ff1d00720c */ /* 0x000fe20003f06270 */
[C---:B------:R-:W-:Y:S02]  /*0310*/  DSETP.NEU.AND P2, PT, R26.reuse, RZ, PT ;  /* 0x000000ff1a00722a */ /* 0x040fe40003f4d000 */
[----:B------:R-:W-:Y:S02]  /*0320*/  DADD R8, -RZ, -R2 ;  /* 0x00000000ff087229 */ /* 0x000fe40000000902 */
[----:B------:R-:W-:-:S04]  /*0330*/  DSETP.NEU.AND P1, PT, |R26|, 1, PT ;  /* 0x3ff000001a00742a */ /* 0x000fc80003f2d200 */
[----:B------:R-:W-:-:S04]  /*0340*/  LOP3.LUT R6, R7, 0x7ff00000, RZ, 0xc0, !PT ;  /* 0x7ff0000007067812 */ /* 0x000fc800078ec0ff */
[----:B------:R-:W-:Y:S02]  /*0350*/  ISETP.NE.AND P3, PT, R6, 0x7ff00000, PT ;  /* 0x7ff000000600780c */ /* 0x000fe40003f65270 */
[----:B------:R-:W-:Y:S02]  /*0360*/  FSEL R2, R8, R2, !P0 ;  /* 0x0000000208027208 */ /* 0x000fe40004000000 */
[----:B------:R-:W-:Y:S02]  /*0370*/  @P2 FSEL R29, R9, R3, !P0 ;  /* 0x00000003091d2208 */ /* 0x000fe40004000000 */
[----:B------:R-:W-:-:S07]  /*0380*/  FSEL R28, R2, RZ, P2 ;  /* 0x000000ff021c7208 */ /* 0x000fce0001000000 */
[----:B------:R-:W-:Y:S05]  /*0390*/  @P3 BRA `(.L_x_1) ;  /* 0x00000000001c3947 */ /* 0x000fea0003800000 */
[----:B------:R-:W-:-:S14]  /*03a0*/  DSETP.NAN.AND P2, PT, R26, R26, PT ;  /* 0x0000001a1a00722a */ /* 0x000fdc0003f48000 */
[----:B------:R-:W-:Y:S01]  /*03b0*/  @P2 DADD R28, |R26|, 3 ;  /* 0x400800001a1c2429 */ /* 0x000fe20000000200 */
[----:B------:R-:W-:Y:S10]  /*03c0*/  @P2 BRA `(.L_x_1) ;  /* 0x0000000000102947 */ /* 0x000ff40003800000 */
[----:B------:R-:W-:-:S14]  /*03d0*/  DSETP.NEU.AND P2, PT, |R26|, +INF , PT ;  /* 0x7ff000001a00742a */ /* 0x000fdc0003f4d200 */
[----:B------:R-:W-:Y:S02]  /*03e0*/  @!P2 IMAD.MOV.U32 R0, RZ, RZ, -0x100000 ;  /* 0xfff00000ff00a424 */ /* 0x000fe400078e00ff */
[----:B------:R-:W-:-:S03]  /*03f0*/  @!P2 IMAD.MOV.U32 R28, RZ, RZ, RZ ;  /* 0x000000ffff1ca224 */ /* 0x000fc600078e00ff */
[----:B------:R-:W-:-:S07]  /*0400*/  @!P2 SEL R29, R0, 0x7ff00000, !P0 ;  /* 0x7ff00000001da807 */ /* 0x000fce0004000000 */
.L_x_1:
[----:B------:R-:W-:Y:S01]  /*0410*/  FSEL R7, R29, 1.875, P1 ;  /* 0x3ff000001d077808 */ /* 0x000fe20000800000 */
[----:B------:R-:W-:Y:S01]  /*0420*/  IMAD.MOV.U32 R2, RZ, RZ, 0x1 ;  /* 0x00000001ff027424 */ /* 0x000fe200078e00ff */
[----:B------:R-:W-:Y:S01]  /*0430*/  FSEL R6, R28, RZ, P1 ;  /* 0x000000ff1c067208 */ /* 0x000fe20000800000 */
[----:B------:R-:W-:Y:S01]  /*0440*/  DMUL R24, R24, R26 ;  /* 0x0000001a18187228 */ /* 0x000fe20000000000 */
[----:B------:R-:W0:Y:S09]  /*0450*/  MUFU.RCP64H R3, R7 ;  /* 0x0000000700037308 */ /* 0x000e320000001800 */
[----:B------:R-:W-:Y:S01]  /*0460*/  FSETP.GEU.AND P1, PT, |R25|, 6.5827683646048100446e-37, PT ;  /* 0x036000001900780b */ /* 0x000fe20003f2e200 */
[----:B0-----:R-:W-:-:S08]  /*0470*/  DFMA R8, -R6, R2, 1 ;  /* 0x3ff000000608742b */ /* 0x001fd00000000102 */
[----:B------:R-:W-:-:S08]  /*0480*/  DFMA R8, R8, R8, R8 ;  /* 0x000000080808722b */ /* 0x000fd00000000008 */
[----:B------:R-:W-:-:S08]  /*0490*/  DFMA R8, R2, R8, R2 ;  /* 0x000000080208722b */ /* 0x000fd00000000002 */
[----:B------:R-:W-:-:S08]  /*04a0*/  DFMA R2, -R6, R8, 1 ;  /* 0x3ff000000602742b */ /* 0x000fd00000000108 */
[----:B------:R-:W-:-:S08]  /*04b0*/  DFMA R2, R8, R2, R8 ;  /* 0x000000020802722b */ /* 0x000fd00000000008 */
[----:B------:R-:W-:-:S08]  /*04c0*/  DMUL R8, R24, R2 ;  /* 0x0000000218087228 */ /* 0x000fd00000000000 */
[----:B------:R-:W-:-:S08]  /*04d0*/  DFMA R10, -R6, R8, R24 ;  /* 0x00000008060a722b */ /* 0x000fd00000000118 */
[----:B------:R-:W-:-:S10]  /*04e0*/  DFMA R2, R2, R10, R8 ;  /* 0x0000000a0202722b */ /* 0x000fd40000000008 */
[----:B------:R-:W-:-:S05]  /*04f0*/  FFMA R0, RZ, R7, R3 ;  /* 0x00000007ff007223 */ /* 0x000fca0000000003 */
[----:B------:R-:W-:-:S13]  /*0500*/  FSETP.GT.AND P0, PT, |R0|, 1.469367938527859385e-39, PT ;  /* 0x001000000000780b */ /* 0x000fda0003f04200 */
[----:B------:R-:W-:Y:S05]  /*0510*/  @P0 BRA P1, `(.L_x_2) ;  /* 0x0000000000100947 */ /* 0x000fea0000800000 */
[----:B------:R-:W-:-:S07]  /*0520*/  MOV R0, 0x540 ;  /* 0x0000054000007802 */ /* 0x000fce0000000f00 */
[----:B------:R-:W-:Y:S05]  /*0530*/  CALL.REL.NOINC `($__internal_0_$__cuda_sm20_div_rn_f64_full) ;  /* 0x0000000400b87944 */ /* 0x000fea0003c00000 */
[----:B------:R-:W-:Y:S01]  /*0540*/  MOV R2, R14 ;  /* 0x0000000e00027202 */ /* 0x000fe20000000f00 */
[----:B------:R-:W-:-:S07]  /*0550*/  IMAD.MOV.U32 R3, RZ, RZ, R15 ;  /* 0x000000ffff037224 */ /* 0x000fce00078e000f */
.L_x_2:
[----:B------:R-:W-:Y:S01]  /*0560*/  DADD R4, R4, R2 ;  /* 0x0000000004047229 */ /* 0x000fe20000000002 */
[----:B------:R-:W-:Y:S02]  /*0570*/  IMAD.U32 R2, RZ, RZ, UR6 ;  /* 0x00000006ff027e24 */ /* 0x000fe4000f8e00ff */
[----:B------:R-:W-:-:S05]  /*0580*/  IMAD.U32 R3, RZ, RZ, UR7 ;  /* 0x00000007ff037e24 */ /* 0x000fca000f8e00ff */
[----:B------:R2:W-:Y:S03]  /*0590*/  STG.E.64 desc[UR20][R2.64], R4 ;  /* 0x0000000402007986 */ /* 0x0005e6000c101b14 */
.L_x_0:
[----:B------:R-:W-:-:S09]  /*05a0*/  UISETP.NE.AND UP0, UPT, UR14, -0x2, UPT ;  /* 0xfffffffe0e00788c */ /* 0x000fd2000bf05270 */
[----:B------:R-:W-:Y:S05]  /*05b0*/  BRA.U !UP0, `(.L_x_3) ;  /* 0x0000000108f07547 */ /* 0x000fea000b800000 */
[----:B------:R-:W-:Y:S02]  /*05c0*/  IMAD.U32 R6, RZ, RZ, UR8 ;  /* 0x00000008ff067e24 */ /* 0x000fe4000f8e00ff */
[----:B------:R-:W-:Y:S02]  /*05d0*/  IMAD.U32 R7, RZ, RZ, UR9 ;  /* 0x00000009ff077e24 */ /* 0x000fe4000f8e00ff */
[----:B------:R-:W-:Y:S02]  /*05e0*/  IMAD.U32 R8, RZ, RZ, UR12 ;  /* 0x0000000cff087e24 */ /* 0x000fe4000f8e00ff */
[----:B------:R-:W-:Y:S01]  /*05f0*/  IMAD.U32 R9, RZ, RZ, UR13 ;  /* 0x0000000dff097e24 */ /* 0x000fe2000f8e00ff */
[----:B------:R-:W3:Y:S04]  /*0600*/  LDG.E.64 R26, desc[UR20][R6.64] ;  /* 0x00000014061a7981 */ /* 0x000ee8000c1e1b00 */
[----:B0-2---:R-:W3:Y:S01]  /*0610*/  LDG.E.64 R2, desc[UR20][R8.64] ;  /* 0x0000001408027981 */ /* 0x005ee2000c1e1b00 */
[----:B------:R-:W-:-:S02]  /*0620*/  IMAD.U32 R24, RZ, RZ, UR17 ;  /* 0x00000011ff187e24 */ /* 0x000fc4000f8e00ff */
[----:B------:R-:W-:-:S06]  /*0630*/  IMAD.U32 R25, RZ, RZ, UR18 ;  /* 0x00000012ff197e24 */ /* 0x000fcc000f8e00ff */
[----:B------:R-:W5:Y:S01]  /*0640*/  LDG.E.64 R24, desc[UR20][R24.64] ;  /* 0x0000001418187981 */ /* 0x000f62000c1e1b00 */
[----:B------:R-:W-:Y:S01]  /*0650*/  MOV R0, 0x6b0 ;  /* 0x000006b000007802 */ /* 0x000fe20000000f00 */
[----:B---3--:R-:W-:-:S08]  /*0660*/  DADD R26, R26, -R2 ;  /* 0x000000001a1a7229 */ /* 0x008fd00000000802 */
[----:B------:R-:W-:-:S10]  /*0670*/  DADD R2, -RZ, |R26| ;  /* 0x00000000ff027229 */ /* 0x000fd4000000051a */
[----:B------:R-:W-:Y:S02]  /*0680*/  IMAD.MOV.U32 R29, RZ, RZ, R3 ;  /* 0x000000ffff1d7224 */ /* 0x000fe400078e0003 */
[----:B------:R-:W-:-:S07]  /*0690*/  IMAD.MOV.U32 R10, RZ, RZ, R2 ;  /* 0x000000ffff0a7224 */ /* 0x000fce00078e0002 */
[----:B-1---5:R-:W-:Y:S05]  /*06a0*/  CALL.REL.NOINC `($_Z20step_multiple_threadPKdS0_S0_PdS1_$__internal_accurate_pow) ;  /* 0x0000000800cc7944 */ /* 0x022fea0003c00000 */
[C---:B------:R-:W-:Y:S01]  /*06b0*/  DADD R6, |R26|.reuse, 3 ;  /* 0x400800001a067429 */ /* 0x040fe20000000200 */
[----:B------:R-:W-:Y:S01]  /*06c0*/  ISETP.GE.AND P0, PT, R29, RZ, PT ;  /* 0x000000ff1d00720c */ /* 0x000fe20003f06270 */
[----:B------:R-:W-:Y:S02]  /*06d0*/  DSETP.NEU.AND P1, PT, R26, RZ, PT ;  /* 0x000000ff1a00722a */ /* 0x000fe40003f2d000 */
[----:B------:R-:W-:-:S06]  /*06e0*/  DADD R8, -RZ, -R2 ;  /* 0x00000000ff087229 */ /* 0x000fcc0000000902 */
[----:B------:R-:W-:-:S04]  /*06f0*/  LOP3.LUT R6, R7, 0x7ff00000, RZ, 0xc0, !PT ;  /* 0x7ff0000007067812 */ /* 0x000fc800078ec0ff */
[----:B------:R-:W-:Y:S02]  /*0700*/  ISETP.NE.AND P2, PT, R6, 0x7ff00000, PT ;  /* 0x7ff000000600780c */ /* 0x000fe40003f45270 */
[----:B------:R-:W-:Y:S02]  /*0710*/  FSEL R2, R8, R2, !P0 ;  /* 0x0000000208027208 */ /* 0x000fe40004000000 */
[----:B------:R-:W-:Y:S02]  /*0720*/  @P1 FSEL R29, R9, R3, !P0 ;  /* 0x00000003091d1208 */ /* 0x000fe40004000000 */
[----:B------:R-:W-:-:S07]  /*0730*/  FSEL R28, R2, RZ, P1 ;  /* 0x000000ff021c7208 */ /* 0x000fce0000800000 */
[----:B------:R-:W-:Y:S05]  /*0740*/  @P2 BRA `(.L_x_4) ;  /* 0x0000000000242947 */ /* 0x000fea0003800000 */
[----:B------:R-:W-:-:S14]  /*0750*/  DSETP.NAN.AND P1, PT, R26, R26, PT ;  /* 0x0000001a1a00722a */ /* 0x000fdc0003f28000 */
[----:B------:R-:W-:Y:S05]  /*0760*/  @P1 BRA `(.L_x_5) ;  /* 0x0000000000181947 */ /* 0x000fea0003800000 */
[----:B------:R-:W-:-:S14]  /*0770*/  DSETP.NEU.AND P1, PT, |R26|, +INF , PT ;  /* 0x7ff000001a00742a */ /* 0x000fdc0003f2d200 */
[----:B------:R-:W-:Y:S05]  /*0780*/  @P1 BRA `(.L_x_4) ;  /* 0x0000000000141947 */ /* 0x000fea0003800000 */
[----:B------:R-:W-:-:S04]  /*0790*/  MOV R28, 0xfff00000 ;  /* 0xfff00000001c7802 */ /* 0x000fc80000000f00 */
[----:B------:R-:W-:Y:S01]  /*07a0*/  SEL R29, R28, 0x7ff00000, !P0 ;  /* 0x7ff000001c1d7807 */ /* 0x000fe20004000000 */
[----:B------:R-:W-:Y:S01]  /*07b0*/  IMAD.MOV.U32 R28, RZ, RZ, RZ ;  /* 0x000000ffff1c7224 */ /* 0x000fe200078e00ff */
[----:B------:R-:W-:Y:S06]  /*07c0*/  BRA `(.L_x_4) ;  /* 0x0000000000047947 */ /* 0x000fec0003800000 */
.L_x_5:
[----:B------:R-:W-:-:S11]  /*07d0*/  DADD R28, |R26|, 3 ;  /* 0x400800001a1c7429 */ /* 0x000fd60000000200 */
.L_x_4:
[----:B------:R-:W-:Y:S01]  /*07e0*/  DSETP.NEU.AND P0, PT, |R26|, 1, PT ;  /* 0x3ff000001a00742a */ /* 0x000fe20003f0d200 */
[----:B------:R-:W-:Y:S01]  /*07f0*/  IMAD.MOV.U32 R2, RZ, RZ, 0x1 ;  /* 0x00000001ff027424 */ /* 0x000fe200078e00ff */
[----:B------:R-:W-:-:S04]  /*0800*/  DMUL R24, R24, R26 ;  /* 0x0000001a18187228 */ /* 0x000fc80000000000 */
[----:B------:R-:W-:Y:S02]  /*0810*/  FSEL R7, R29, 1.875, P0 ;  /* 0x3ff000001d077808 */ /* 0x000fe40000000000 */
[----:B------:R-:W-:Y:S02]  /*0820*/  FSEL R6, R28, RZ, P0 ;  /* 0x000000ff1c067208 */ /* 0x000fe40000000000 */
[----:B------:R-:W0:Y:S02]  /*0830*/  MUFU.RCP64H R3, R7 ;  /* 0x0000000700037308 */ /* 0x000e240000001800 */
[----:B------:R-:W-:Y:S02]  /*0840*/  FSETP.GEU.AND P1, PT, |R25|, 6.5827683646048100446e-37, PT ;  /* 0x036000001900780b */ /* 0x000fe40003f2e200 */
        /* <DEDUP_REMOVED lines=13> */
[----:B------:R-:W-:Y:S02]  /*0920*/  IMAD.MOV.U32 R2, RZ, RZ, R14 ;  /* 0x000000ffff027224 */ /* 0x000fe400078e000e */
[----:B------:R-:W-:-:S07]  /*0930*/  IMAD.MOV.U32 R3, RZ, RZ, R15 ;  /* 0x000000ffff037224 */ /* 0x000fce00078e000f */
.L_x_6:
[----:B------:R-:W-:Y:S01]  /*0940*/  DADD R4, R4, R2 ;  /* 0x0000000004047229 */ /* 0x000fe20000000002 */
[----:B------:R-:W-:Y:S02]  /*0950*/  IMAD.U32 R2, RZ, RZ, UR6 ;  /* 0x00000006ff027e24 */ /* 0x000fe4000f8e00ff */
[----:B------:R-:W-:-:S05]  /*0960*/  IMAD.U32 R3, RZ, RZ, UR7 ;  /* 0x00000007ff037e24 */ /* 0x000fca000f8e00ff */
[----:B------:R3:W-:Y:S03]  /*0970*/  STG.E.64 desc[UR20][R2.64], R4 ;  /* 0x0000000402007986 */ /* 0x0007e6000c101b14 */
.L_x_3:
[----:B------:R-:W-:Y:S02]  /*0980*/  UIADD3 UR17, UP0, UPT, UR17, 0x10, URZ ;  /* 0x0000001011117890 */ /* 0x000fe4000ff1e0ff */
[----:B------:R-:W-:Y:S02]  /*0990*/  UIADD3 UR16, UPT, UPT, UR15, 0x4, URZ ;  /* 0x000000040f107890 */ /* 0x000fe4000fffe0ff */
[----:B------:R-:W-:Y:S02]  /*09a0*/  UIADD3.X UR18, UPT, UPT, URZ, UR18, URZ, UP0, !UPT ;  /* 0x00000012ff127290 */ /* 0x000fe400087fe4ff */
[----:B------:R-:W-:Y:S02]  /*09b0*/  UISETP.GE.U32.AND UP0, UPT, UR15, 0xc4, UPT ;  /* 0x000000c40f00788c */ /* 0x000fe4000bf06070 */
[----:B------:R-:W-:Y:S02]  /*09c0*/  UIADD3 UR12, UP1, UPT, UR12, 0x20, URZ ;  /* 0x000000200c0c7890 */ /* 0x000fe4000ff3e0ff */
[----:B-1----:R-:W-:-:S02]  /*09d0*/  UIADD3 UR22, UP2, UPT, UR22, 0x10, URZ ;  /* 0x0000001016167890 */ /* 0x002fc4000ff5e0ff */
[----:B------:R-:W-:Y:S02]  /*09e0*/  UIADD3 UR14, UPT, UPT, UR14, 0x4, URZ ;  /* 0x000000040e0e7890 */ /* 0x000fe4000fffe0ff */
[----:B------:R-:W-:Y:S02]  /*09f0*/  UIADD3 UR24, UPT, UPT, UR24, -0x4, URZ ;  /* 0xfffffffc18187890 */ /* 0x000fe4000fffe0ff */
[----:B------:R-:W-:Y:S02]  /*0a00*/  UIADD3.X UR13, UPT, UPT, URZ, UR13, URZ, UP1, !UPT ;  /* 0x0000000dff0d7290 */ /* 0x000fe40008ffe4ff */
[----:B------:R-:W-:Y:S01]  /*0a10*/  UIADD3.X UR23, UPT, UPT, URZ, UR23, URZ, UP2, !UPT ;  /* 0x00000017ff177290 */ /* 0x000fe200097fe4ff */
[----:B------:R-:W-:Y:S01]  /*0a20*/  UMOV UR15, UR16 ;  /* 0x00000010000f7c82 */ /* 0x000fe20008000000 */
[----:B------:R-:W-:Y:S10]  /*0a30*/  BRA.U !UP0, `(.L_x_7) ;  /* 0xfffffff508e87547 */ /* 0x000ff4000b83ffff */
[----:B------:R-:W1:Y:S01]  /*0a40*/  LDCU.64 UR12, c[0x0][0x388] ;  /* 0x00007100ff0c77ac */ /* 0x000e620008000a00 */
[----:B------:R-:W-:Y:S02]  /*0a50*/  IMAD.U32 R10, RZ, RZ, UR6 ;  /* 0x00000006ff0a7e24 */ /* 0x000fe4000f8e00ff */
[----:B------:R-:W-:Y:S01]  /*0a60*/  IMAD.U32 R11, RZ, RZ, UR7 ;  /* 0x00000007ff0b7e24 */ /* 0x000fe2000f8e00ff */
[----:B------:R-:W-:Y:S01]  /*0a70*/  UMOV UR14, 0xbfe8ed80 ;  /* 0xbfe8ed80000e7882 */ /* 0x000fe20000000000 */
[----:B------:R-:W-:Y:S02]  /*0a80*/  UMOV UR15, 0x3e06eec6 ;  /* 0x3e06eec6000f7882 */ /* 0x000fe40000000000 */
[----:B--23--:R-:W-:-:S07]  /*0a90*/  DMUL R4, R4, -UR14 ;  /* 0x8000000e04047c28 */ /* 0x00cfce0008000000 */
[----:B------:R2:W-:Y:S01]  /*0aa0*/  STG.E.64 desc[UR20][R10.64], R4 ;  /* 0x000000040a007986 */ /* 0x0005e2000c101b14 */
[----:B-1----:R-:W-:-:S06]  /*0ab0*/  UIMAD.WIDE.U32 UR12, UR11, 0x8, UR12 ;  /* 0x000000080b0c78a5 */ /* 0x002fcc000f8e000c */
[----:B------:R-:W-:Y:S02]  /*0ac0*/  IMAD.U32 R8, RZ, RZ, UR12 ;  /* 0x0000000cff087e24 */ /* 0x000fe4000f8e00ff */
[----:B------:R-:W-:-:S05]  /*0ad0*/  IMAD.U32 R9, RZ, RZ, UR13 ;  /* 0x0000000dff097e24 */ /* 0x000fca000f8e00ff */
[----:B0-----:R-:W3:Y:S01]  /*0ae0*/  LDG.E.64 R2, desc[UR20][R8.64] ;  /* 0x0000001408027981 */ /* 0x001ee2000c1e1b00 */
[----:B------:R-:W-:Y:S01]  /*0af0*/  UMOV UR12, 0x9999999a ;  /* 0x9999999a000c7882 */ /* 0x000fe20000000000 */
[----:B------:R-:W-:Y:S01]  /*0b00*/  UMOV UR13, 0x3f999999 ;  /* 0x3f999999000d7882 */ /* 0x000fe20000000000 */
[----:B------:R-:W-:Y:S01]  /*0b10*/  IMAD.U32 R12, RZ, RZ, UR6 ;  /* 0x00000006ff0c7e24 */ /* 0x000fe2000f8e00ff */
[----:B------:R-:W-:Y:S01]  /*0b20*/  MOV R13, UR7 ;  /* 0x00000007000d7c02 */ /* 0x000fe20008000f00 */
[----:B------:R-:W-:Y:S01]  /*0b30*/  IMAD.U32 R14, RZ, RZ, UR8 ;  /* 0x00000008ff0e7e24 */ /* 0x000fe2000f8e00ff */
[----:B------:R-:W0:Y:S01]  /*0b40*/  LDCU.64 UR6, c[0x0][0x398] ;  /* 0x00007300ff0677ac */ /* 0x000e220008000a00 */
[----:B------:R-:W-:Y:S01]  /*0b50*/  IMAD.U32 R15, RZ, RZ, UR9 ;  /* 0x00000009ff0f7e24 */ /* 0x000fe2000f8e00ff */
[----:B---3--:R-:W-:-:S07]  /*0b60*/  DFMA R2, R2, UR12, R4 ;  /* 0x0000000c02027c2b */ /* 0x008fce0008000004 */
[----:B------:R1:W-:Y:S04]  /*0b70*/  STG.E.64 desc[UR20][R12.64], R2 ;  /* 0x000000020c007986 */ /* 0x0003e8000c101b14 */
[----:B------:R-:W3:Y:S01]  /*0b80*/  LDG.E.64 R6, desc[UR20][R14.64] ;  /* 0x000000140e067981 */ /* 0x000ee2000c1e1b00 */
[----:B0-----:R-:W-:Y:S02]  /*0b90*/  UIMAD.WIDE.U32 UR6, UR11, 0x8, UR6 ;  /* 0x000000080b0678a5 */ /* 0x001fe4000f8e0006 */
[----:B------:R-:W-:-:S04]  /*0ba0*/  UIADD3 UR4, UPT, UPT, UR4, 0x1, URZ ;  /* 0x0000000104047890 */ /* 0x000fc8000fffe0ff */
[----:B--2---:R-:W-:Y:S01]  /*0bb0*/  IMAD.U32 R4, RZ, RZ, UR6 ;  /* 0x00000006ff047e24 */ /* 0x004fe2000f8e00ff */
[----:B------:R-:W-:Y:S01]  /*0bc0*/  UISETP.NE.AND UP0, UPT, UR4, 0x64, UPT ;  /* 0x000000640400788c */ /* 0x000fe2000bf05270 */
[----:B------:R-:W-:Y:S01]  /*0bd0*/  IMAD.U32 R5, RZ, RZ, UR7 ;  /* 0x00000007ff057e24 */ /* 0x000fe2000f8e00ff */
[----:B---3--:R-:W-:-:S07]  /*0be0*/  DFMA R6, R2, UR12, R6 ;  /* 0x0000000c02067c2b */ /* 0x008fce0008000006 */
[----:B------:R1:W-:Y:S01]  /*0bf0*/  STG.E.64 desc[UR20][R4.64], R6 ;  /* 0x0000000604007986 */ /* 0x0003e2000c101b14 */
[----:B------:R-:W-:Y:S05]  /*0c00*/  BRA.U UP0, `(.L_x_8) ;  /* 0xfffffff500247547 */ /* 0x000fea000b83ffff */
[----:B------:R-:W-:Y:S05]  /*0c10*/  EXIT ;  /* 0x000000000000794d */ /* 0x000fea0003800000 */
        .weak           $__internal_0_$__cuda_sm20_div_rn_f64_full
        .type           $__internal_0_$__cuda_sm20_div_rn_f64_full,@function
        .size           $__internal_0_$__cuda_sm20_div_rn_f64_full,($_Z20step_multiple_threadPKdS0_S0_PdS1_$__internal_accurate_pow - $__internal_0_$__cuda_sm20_div_rn_f64_full)
$__internal_0_$__cuda_sm20_div_rn_f64_full:
[C---:B------:R-:W-:Y:S01]  /*0c20*/  FSETP.GEU.AND P0, PT, |R7|.reuse, 1.469367938527859385e-39, PT ;  /* 0x001000000700780b */ /* 0x040fe20003f0e200 */
[----:B------:R-:W-:Y:S01]  /*0c30*/  IMAD.MOV.U32 R12, RZ, RZ, 0x1 ;  /* 0x00000001ff0c7424 */ /* 0x000fe200078e00ff */
[C---:B------:R-:W-:Y:S01]  /*0c40*/  LOP3.LUT R2, R7.reuse, 0x800fffff, RZ, 0xc0, !PT ;  /* 0x800fffff07027812 */ /* 0x040fe200078ec0ff */
[----:B------:R-:W-:Y:S01]  /*0c50*/  IMAD.MOV.U32 R14, RZ, RZ, 0x1ca00000 ;  /* 0x1ca00000ff0e7424 */ /* 0x000fe200078e00ff */
[----:B------:R-:W-:Y:S02]  /*0c60*/  LOP3.LUT R20, R7, 0x7ff00000, RZ, 0xc0, !PT ;  /* 0x7ff0000007147812 */ /* 0x000fe400078ec0ff */
[----:B------:R-:W-:Y:S01]  /*0c70*/  LOP3.LUT R3, R2, 0x3ff00000, RZ, 0xfc, !PT ;  /* 0x3ff0000002037812 */ /* 0x000fe200078efcff */
[----:B------:R-:W-:-:S06]  /*0c80*/  IMAD.MOV.U32 R2, RZ, RZ, R6 ;  /* 0x000000ffff027224 */ /* 0x000fcc00078e0006 */
[----:B------:R-:W-:-:S06]  /*0c90*/  @!P0 DMUL R2, R6, 8.98846567431157953865e+307 ;  /* 0x7fe0000006028828 */ /* 0x000fcc0000000000 */
[----:B------:R-:W0:Y:S02]  /*0ca0*/  MUFU.RCP64H R13, R3 ;  /* 0x00000003000d7308 */ /* 0x000e240000001800 */
[----:B0-----:R-:W-:-:S08]  /*0cb0*/  DFMA R8, R12, -R2, 1 ;  /* 0x3ff000000c08742b */ /* 0x001fd00000000802 */
[----:B------:R-:W-:-:S08]  /*0cc0*/  DFMA R8, R8, R8, R8 ;  /* 0x000000080808722b */ /* 0x000fd00000000008 */
[----:B------:R-:W-:Y:S01]  /*0cd0*/  DFMA R12, R12, R8, R12 ;  /* 0x000000080c0c722b */ /* 0x000fe2000000000c */
[----:B------:R-:W-:Y:S02]  /*0ce0*/  IMAD.MOV.U32 R9, RZ, RZ, R25 ;  /* 0x000000ffff097224 */ /* 0x000fe400078e0019 */
[----:B------:R-:W-:-:S03]  /*0cf0*/  IMAD.MOV.U32 R8, RZ, RZ, R24 ;  /* 0x000000ffff087224 */ /* 0x000fc600078e0018 */
[----:B------:R-:W-:Y:S02]  /*0d00*/  LOP3.LUT R15, R9, 0x7ff00000, RZ, 0xc0, !PT ;  /* 0x7ff00000090f7812 */ /* 0x000fe400078ec0ff */
[----:B------:R-:W-:Y:S01]  /*0d10*/  DFMA R16, R12, -R2, 1 ;  /* 0x3ff000000c10742b */ /* 0x000fe20000000802 */
[----:B------:R-:W-:Y:S01]  /*0d20*/  IMAD.MOV.U32 R10, RZ, RZ, R8 ;  /* 0x000000ffff0a7224 */ /* 0x000fe200078e0008 */
[----:B------:R-:W-:Y:S01]  /*0d30*/  ISETP.GE.U32.AND P1, PT, R15, R20, PT ;  /* 0x000000140f00720c */ /* 0x000fe20003f26070 */
[----:B------:R-:W-:-:S03]  /*0d40*/  IMAD.MOV.U32 R21, RZ, RZ, R15 ;  /* 0x000000ffff157224 */ /* 0x000fc600078e000f */
[----:B------:R-:W-:Y:S02]  /*0d50*/  SEL R11, R14, 0x63400000, !P1 ;  /* 0x634000000e0b7807 */ /* 0x000fe40004800000 */
[----:B------:R-:W-:Y:S01]  /*0d60*/  DFMA R12, R12, R16, R12 ;  /* 0x000000100c0c722b */ /* 0x000fe2000000000c */
[----:B------:R-:W-:Y:S02]  /*0d70*/  FSETP.GEU.AND P1, PT, |R9|, 1.469367938527859385e-39, PT ;  /* 0x001000000900780b */ /* 0x000fe40003f2e200 */
[----:B------:R-:W-:-:S11]  /*0d80*/  LOP3.LUT R11, R11, 0x800fffff, R9, 0xf8, !PT ;  /* 0x800fffff0b0b7812 */ /* 0x000fd600078ef809 */
[----:B------:R-:W-:Y:S05]  /*0d90*/  @P1 BRA `(.L_x_9) ;  /* 0x0000000000201947 */ /* 0x000fea0003800000 */
[----:B------:R-:W-:-:S04]  /*0da0*/  LOP3.LUT R16, R7, 0x7ff00000, RZ, 0xc0, !PT ;  /* 0x7ff0000007107812 */ /* 0x000fc800078ec0ff */
[----:B------:R-:W-:Y:S02]  /*0db0*/  ISETP.GE.U32.AND P1, PT, R15, R16, PT ;  /* 0x000000100f00720c */ /* 0x000fe40003f26070 */
[----:B------:R-:W-:Y:S02]  /*0dc0*/  MOV R16, RZ ;  /* 0x000000ff00107202 */ /* 0x000fe40000000f00 */
[----:B------:R-:W-:-:S04]  /*0dd0*/  SEL R17, R14, 0x63400000, !P1 ;  /* 0x634000000e117807 */ /* 0x000fc80004800000 */
[----:B------:R-:W-:-:S04]  /*0de0*/  LOP3.LUT R17, R17, 0x80000000, R9, 0xf8, !PT ;  /* 0x8000000011117812 */ /* 0x000fc800078ef809 */
[----:B------:R-:W-:-:S06]  /*0df0*/  LOP3.LUT R17, R17, 0x100000, RZ, 0xfc, !PT ;  /* 0x0010000011117812 */ /* 0x000fcc00078efcff */
[----:B------:R-:W-:-:S10]  /*0e00*/  DFMA R10, R10, 2, -R16 ;  /* 0x400000000a0a782b */ /* 0x000fd40000000810 */
[----:B------:R-:W-:-:S07]  /*0e10*/  LOP3.LUT R21, R11, 0x7ff00000, RZ, 0xc0, !PT ;  /* 0x7ff000000b157812 */ /* 0x000fce00078ec0ff */
.L_x_9:
[----:B------:R-:W-:Y:S01]  /*0e20*/  @!P0 LOP3.LUT R20, R3, 0x7ff00000, RZ, 0xc0, !PT ;  /* 0x7ff0000003148812 */ /* 0x000fe200078ec0ff */
[----:B------:R-:W-:Y:S01]  /*0e30*/  VIADD R22, R21, 0xffffffff ;  /* 0xffffffff15167836 */ /* 0x000fe20000000000 */
[----:B------:R-:W-:-:S03]  /*0e40*/  DMUL R16, R12, R10 ;  /* 0x0000000a0c107228 */ /* 0x000fc60000000000 */
[----:B------:R-:W-:Y:S01]  /*0e50*/  VIADD R23, R20, 0xffffffff ;  /* 0xffffffff14177836 */ /* 0x000fe20000000000 */
[----:B------:R-:W-:-:S04]  /*0e60*/  ISETP.GT.U32.AND P0, PT, R22, 0x7feffffe, PT ;  /* 0x7feffffe1600780c */ /* 0x000fc80003f04070 */
[----:B------:R-:W-:Y:S01]  /*0e70*/  ISETP.GT.U32.OR P0, PT, R23, 0x7feffffe, P0 ;  /* 0x7feffffe1700780c */ /* 0x000fe20000704470 */
[----:B------:R-:W-:-:S08]  /*0e80*/  DFMA R18, R16, -R2, R10 ;  /* 0x800000021012722b */ /* 0x000fd0000000000a */
[----:B------:R-:W-:-:S04]  /*0e90*/  DFMA R12, R12, R18, R16 ;  /* 0x000000120c0c722b */ /* 0x000fc80000000010 */
[----:B------:R-:W-:Y:S07]  /*0ea0*/  @P0 BRA `(.L_x_10) ;  /* 0x00000000006c0947 */ /* 0x000fee0003800000 */
[----:B------:R-:W-:-:S04]  /*0eb0*/  LOP3.LUT R16, R7, 0x7ff00000, RZ, 0xc0, !PT ;  /* 0x7ff0000007107812 */ /* 0x000fc800078ec0ff */
[CC--:B------:R-:W-:Y:S02]  /*0ec0*/  VIADDMNMX R8, R15.reuse, -R16.reuse, 0xb9600000, !PT ;  /* 0xb96000000f087446 */ /* 0x0c0fe40007800910 */
[----:B------:R-:W-:Y:S02]  /*0ed0*/  ISETP.GE.U32.AND P0, PT, R15, R16, PT ;  /* 0x000000100f00720c */ /* 0x000fe40003f06070 */
[----:B------:R-:W-:Y:S02]  /*0ee0*/  VIMNMX R8, PT, PT, R8, 0x46a00000, PT ;  /* 0x46a0000008087848 */ /* 0x000fe40003fe0100 */
[----:B------:R-:W-:-:S05]  /*0ef0*/  SEL R9, R14, 0x63400000, !P0 ;  /* 0x634000000e097807 */ /* 0x000fca0004000000 */
[----:B------:R-:W-:Y:S02]  /*0f00*/  IMAD.IADD R16, R8, 0x1, -R9 ;  /* 0x0000000108107824 */ /* 0x000fe400078e0a09 */
[----:B------:R-:W-:Y:S02]  /*0f10*/  IMAD.MOV.U32 R8, RZ, RZ, RZ ;  /* 0x000000ffff087224 */ /* 0x000fe400078e00ff */
[----:B------:R-:W-:-:S06]  /*0f20*/  VIADD R9, R16, 0x7fe00000 ;  /* 0x7fe0000010097836 */ /* 0x000fcc0000000000 */
[----:B------:R-:W-:-:S10]  /*0f30*/  DMUL R14, R12, R8 ;  /* 0x000000080c0e7228 */ /* 0x000fd40000000000 */
[----:B------:R-:W-:-:S13]  /*0f40*/  FSETP.GTU.AND P0, PT, |R15|, 1.469367938527859385e-39, PT ;  /* 0x001000000f00780b */ /* 0x000fda0003f0c200 */
[----:B------:R-:W-:Y:S05]  /*0f50*/  @P0 BRA `(.L_x_11) ;  /* 0x0000000000940947 */ /* 0x000fea0003800000 */
[----:B------:R-:W-:Y:S01]  /*0f60*/  DFMA R2, R12, -R2, R10 ;  /* 0x800000020c02722b */ /* 0x000fe2000000000a */
[----:B------:R-:W-:-:S09]  /*0f70*/  IMAD.MOV.U32 R8, RZ, RZ, RZ ;  /* 0x000000ffff087224 */ /* 0x000fd200078e00ff */
[C---:B------:R-:W-:Y:S02]  /*0f80*/  FSETP.NEU.AND P0, PT, R3.reuse, RZ, PT ;  /* 0x000000ff0300720b */ /* 0x040fe40003f0d000 */
[----:B------:R-:W-:-:S04]  /*0f90*/  LOP3.LUT R7, R3, 0x80000000, R7, 0x48, !PT ;  /* 0x8000000003077812 */ /* 0x000fc800078e4807 */
[----:B------:R-:W-:-:S07]  /*0fa0*/  LOP3.LUT R9, R7, R9, RZ, 0xfc, !PT ;  /* 0x0000000907097212 */ /* 0x000fce00078efcff */
[----:B------:R-:W-:Y:S05]  /*0fb0*/  @!P0 BRA `(.L_x_11) ;  /* 0x00000000007c8947 */ /* 0x000fea0003800000 */
[----:B------:R-:W-:Y:S01]  /*0fc0*/  IMAD.MOV R3, RZ, RZ, -R16 ;  /* 0x000000ffff037224 */ /* 0x000fe200078e0a10 */
[----:B------:R-:W-:Y:S01]  /*0fd0*/  DMUL.RP R8, R12, R8 ;  /* 0x000000080c087228 */ /* 0x000fe20000008000 */
[----:B------:R-:W-:-:S06]  /*0fe0*/  IMAD.MOV.U32 R2, RZ, RZ, RZ ;  /* 0x000000ffff027224 */ /* 0x000fcc00078e00ff */
[----:B------:R-:W-:-:S03]  /*0ff0*/  DFMA R2, R14, -R2, R12 ;  /* 0x800000020e02722b */ /* 0x000fc6000000000c */
[----:B------:R-:W-:-:S03]  /*1000*/  LOP3.LUT R7, R9, R7, RZ, 0x3c, !PT ;  /* 0x0000000709077212 */ /* 0x000fc600078e3cff */
[----:B------:R-:W-:-:S04]  /*1010*/  IADD3 R2, PT, PT, -R16, -0x43300000, RZ ;  /* 0xbcd0000010027810 */ /* 0x000fc80007ffe1ff */
[----:B------:R-:W-:-:S04]  /*1020*/  FSETP.NEU.AND P0, PT, |R3|, R2, PT ;  /* 0x000000020300720b */ /* 0x000fc80003f0d200 */
[----:B------:R-:W-:Y:S02]  /*1030*/  FSEL R14, R8, R14, !P0 ;  /* 0x0000000e080e7208 */ /* 0x000fe40004000000 */
[----:B------:R-:W-:Y:S01]  /*1040*/  FSEL R15, R7, R15, !P0 ;  /* 0x0000000f070f7208 */ /* 0x000fe20004000000 */
[----:B------:R-:W-:Y:S06]  /*1050*/  BRA `(.L_x_11) ;  /* 0x0000000000547947 */ /* 0x000fec0003800000 */
.L_x_10:
[----:B------:R-:W-:-:S14]  /*1060*/  DSETP.NAN.AND P0, PT, R8, R8, PT ;  /* 0x000000080800722a */ /* 0x000fdc0003f08000 */
[----:B------:R-:W-:Y:S05]  /*1070*/  @P0 BRA `(.L_x_12) ;  /* 0x0000000000440947 */ /* 0x000fea0003800000 */
[----:B------:R-:W-:-:S14]  /*1080*/  DSETP.NAN.AND P0, PT, R6, R6, PT ;  /* 0x000000060600722a */ /* 0x000fdc0003f08000 */
[----:B------:R-:W-:Y:S05]  /*1090*/  @P0 BRA `(.L_x_13) ;  /* 0x0000000000300947 */ /* 0x000fea0003800000 */
[----:B------:R-:W-:Y:S01]  /*10a0*/  ISETP.NE.AND P0, PT, R21, R20, PT ;  /* 0x000000141500720c */ /* 0x000fe20003f05270 */
[----:B------:R-:W-:Y:S02]  /*10b0*/  IMAD.MOV.U32 R14, RZ, RZ, 0x0 ;  /* 0x00000000ff0e7424 */ /* 0x000fe400078e00ff */
[----:B------:R-:W-:-:S10]  /*10c0*/  IMAD.MOV.U32 R15, RZ, RZ, -0x80000 ;  /* 0xfff80000ff0f7424 */ /* 0x000fd400078e00ff */
[----:B------:R-:W-:Y:S05]  /*10d0*/  @!P0 BRA `(.L_x_11) ;  /* 0x0000000000348947 */ /* 0x000fea0003800000 */
[----:B------:R-:W-:Y:S02]  /*10e0*/  ISETP.NE.AND P0, PT, R21, 0x7ff00000, PT ;  /* 0x7ff000001500780c */ /* 0x000fe40003f05270 */
[----:B------:R-:W-:Y:S02]  /*10f0*/  LOP3.LUT R15, R9, 0x80000000, R7, 0x48, !PT ;  /* 0x80000000090f7812 */ /* 0x000fe400078e4807 */
[----:B------:R-:W-:-:S13]  /*1100*/  ISETP.EQ.OR P0, PT, R20, RZ, !P0 ;  /* 0x000000ff1400720c */ /* 0x000fda0004702670 */
[----:B------:R-:W-:Y:S02]  /*1110*/  @P0 LOP3.LUT R2, R15, 0x7ff00000, RZ, 0xfc, !PT ;  /* 0x7ff000000f020812 */ /* 0x000fe400078efcff */
[----:B------:R-:W-:Y:S01]  /*1120*/  @!P0 MOV R14, RZ ;  /* 0x000000ff000e8202 */ /* 0x000fe20000000f00 */
[----:B------:R-:W-:Y:S02]  /*1130*/  @P0 IMAD.MOV.U32 R14, RZ, RZ, RZ ;  /* 0x000000ffff0e0224 */ /* 0x000fe400078e00ff */
[----:B------:R-:W-:Y:S01]  /*1140*/  @P0 IMAD.MOV.U32 R15, RZ, RZ, R2 ;  /* 0x000000ffff0f0224 */ /* 0x000fe200078e0002 */
[----:B------:R-:W-:Y:S06]  /*1150*/  BRA `(.L_x_11) ;  /* 0x0000000000147947 */ /* 0x000fec0003800000 */
.L_x_13:
[----:B------:R-:W-:Y:S01]  /*1160*/  LOP3.LUT R15, R7, 0x80000, RZ, 0xfc, !PT ;  /* 0x00080000070f7812 */ /* 0x000fe200078efcff */
[----:B------:R-:W-:Y:S01]  /*1170*/  IMAD.MOV.U32 R14, RZ, RZ, R6 ;  /* 0x000000ffff0e7224 */ /* 0x000fe200078e0006 */
[----:B------:R-:W-:Y:S06]  /*1180*/  BRA `(.L_x_11) ;  /* 0x0000000000087947 */ /* 0x000fec0003800000 */
.L_x_12:
[----:B------:R-:W-:Y:S01]  /*1190*/  LOP3.LUT R15, R9, 0x80000, RZ, 0xfc, !PT ;  /* 0x00080000090f7812 */ /* 0x000fe200078efcff */
[----:B------:R-:W-:-:S07]  /*11a0*/  IMAD.MOV.U32 R14, RZ, RZ, R8 ;  /* 0x000000ffff0e7224 */ /* 0x000fce00078e0008 */
.L_x_11:
[----:B------:R-:W-:Y:S02]  /*11b0*/  IMAD.MOV.U32 R2, RZ, RZ, R0 ;  /* 0x000000ffff027224 */ /* 0x000fe400078e0000 */
[----:B------:R-:W-:-:S04]  /*11c0*/  IMAD.MOV.U32 R3, RZ, RZ, 0x0 ;  /* 0x00000000ff037424 */ /* 0x000fc800078e00ff */
[----:B------:R-:W-:Y:S05]  /*11d0*/  RET.REL.NODEC R2 `(_Z20step_multiple_threadPKdS0_S0_PdS1_) ;  /* 0xffffffec02887950 */ /* 0x000fea0003c3ffff */
        .type           $_Z20step_multiple_threadPKdS0_S0_PdS1_$__internal_accurate_pow,@function
        .size           $_Z20step_multiple_threadPKdS0_S0_PdS1_$__internal_accurate_pow,(.L_x_17 - $_Z20step_multiple_threadPKdS0_S0_PdS1_$__internal_accurate_pow)
$_Z20step_multiple_threadPKdS0_S0_PdS1_$__internal_accurate_pow:
[----:B------:R-:W-:Y:S01]  /*11e0*/  ISETP.GT.U32.AND P0, PT, R3, 0xfffff, PT ;  /* 0x000fffff0300780c */ /* 0x000fe20003f04070 */
[----:B------:R-:W-:Y:S01]  /*11f0*/  IMAD.MOV.U32 R2, RZ, RZ, R10 ;  /* 0x000000ffff027224 */ /* 0x000fe200078e000a */
[----:B------:R-:W-:Y:S01]  /*1200*/  UMOV UR26, 0x7d2cafe2 ;  /* 0x7d2cafe2001a7882 */ /* 0x000fe20000000000 */
[----:B------:R-:W-:Y:S01]  /*1210*/  IMAD.MOV.U32 R14, RZ, RZ, RZ ;  /* 0x000000ffff0e7224 */ /* 0x000fe200078e00ff */
[----:B------:R-:W-:Y:S01]  /*1220*/  UMOV UR27, 0x3eb0f5ff ;  /* 0x3eb0f5ff001b7882 */ /* 0x000fe20000000000 */
[----:B------:R-:W-:Y:S01]  /*1230*/  IMAD.MOV.U32 R12, RZ, RZ, 0x41ad3b5a ;  /* 0x41ad3b5aff0c7424 */ /* 0x000fe200078e00ff */
[----:B------:R-:W-:Y:S01]  /*1240*/  UMOV UR28, 0x3b39803f ;  /* 0x3b39803f001c7882 */ /* 0x000fe20000000000 */
[----:B------:R-:W-:Y:S01]  /*1250*/  IMAD.MOV.U32 R13, RZ, RZ, 0x3ed0f5d2 ;  /* 0x3ed0f5d2ff0d7424 */ /* 0x000fe200078e00ff */
[----:B------:R-:W-:-:S05]  /*1260*/  UMOV UR29, 0x3c7abc9e ;  /* 0x3c7abc9e001d7882 */ /* 0x000fca0000000000 */
[----:B------:R-:W-:Y:S01]  /*1270*/  @!P0 DMUL R6, R2, 1.80143985094819840000e+16 ;  /* 0x4350000002068828 */ /* 0x000fe20000000000 */
[--C-:B------:R-:W-:Y:S01]  /*1280*/  IMAD.MOV.U32 R2, RZ, RZ, R3.reuse ;  /* 0x000000ffff027224 */ /* 0x100fe200078e0003 */
[----:B------:R-:W-:-:S08]  /*1290*/  SHF.R.U32.HI R3, RZ, 0x14, R3 ;  /* 0x00000014ff037819 */ /* 0x000fd00000011603 */
[----:B------:R-:W-:Y:S01]  /*12a0*/  @!P0 IMAD.MOV.U32 R2, RZ, RZ, R7 ;  /* 0x000000ffff028224 */ /* 0x000fe200078e0007 */
[----:B------:R-:W-:Y:S01]  /*12b0*/  @!P0 LEA.HI R3, R7, 0xffffffca, RZ, 0xc ;  /* 0xffffffca07038811 */ /* 0x000fe200078f60ff */
[----:B------:R-:W-:Y:S02]  /*12c0*/  @!P0 IMAD.MOV.U32 R10, RZ, RZ, R6 ;  /* 0x000000ffff0a8224 */ /* 0x000fe400078e0006 */
[----:B------:R-:W-:Y:S01]  /*12d0*/  IMAD.MOV.U32 R7, RZ, RZ, 0x43300000 ;  /* 0x43300000ff077424 */ /* 0x000fe200078e00ff */
[----:B------:R-:W-:Y:S01]  /*12e0*/  LOP3.LUT R2, R2, 0x800fffff, RZ, 0xc0, !PT ;  /* 0x800fffff02027812 */ /* 0x000fe200078ec0ff */
[----:B------:R-:W-:-:S03]  /*12f0*/  VIADD R6, R3, 0xfffffc01 ;  /* 0xfffffc0103067836 */ /* 0x000fc60000000000 */
[----:B------:R-:W-:-:S04]  /*1300*/  LOP3.LUT R11, R2, 0x3ff00000, RZ, 0xfc, !PT ;  /* 0x3ff00000020b7812 */ /* 0x000fc800078efcff */
[----:B------:R-:W-:-:S13]  /*1310*/  ISETP.GE.U32.AND P1, PT, R11, 0x3ff6a09f, PT ;  /* 0x3ff6a09f0b00780c */ /* 0x000fda0003f26070 */
[----:B------:R-:W-:Y:S01]  /*1320*/  @P1 IADD3 R9, PT, PT, R11, -0x100000, RZ ;  /* 0xfff000000b091810 */ /* 0x000fe20007ffe0ff */
[----:B------:R-:W-:-:S04]  /*1330*/  @P1 VIADD R6, R3, 0xfffffc02 ;  /* 0xfffffc0203061836 */ /* 0x000fc80000000000 */
[----:B------:R-:W-:Y:S01]  /*1340*/  @P1 IMAD.MOV.U32 R11, RZ, RZ, R9 ;  /* 0x000000ffff0b1224 */ /* 0x000fe200078e0009 */
[----:B------:R-:W-:-:S05]  /*1350*/  LOP3.LUT R6, R6, 0x80000000, RZ, 0x3c, !PT ;  /* 0x8000000006067812 */ /* 0x000fca00078e3cff */
[C---:B------:R-:W-:Y:S02]  /*1360*/  DADD R16, R10.reuse, 1 ;  /* 0x3ff000000a107429 */ /* 0x040fe40000000000 */
[----:B------:R-:W-:-:S04]  /*1370*/  DADD R10, R10, -1 ;  /* 0xbff000000a0a7429 */ /* 0x000fc80000000000 */
[----:B------:R-:W0:Y:S02]  /*1380*/  MUFU.RCP64H R15, R17 ;  /* 0x00000011000f7308 */ /* 0x000e240000001800 */
[----:B0-----:R-:W-:-:S08]  /*1390*/  DFMA R8, -R16, R14, 1 ;  /* 0x3ff000001008742b */ /* 0x001fd0000000010e */
[----:B------:R-:W-:-:S08]  /*13a0*/  DFMA R8, R8, R8, R8 ;  /* 0x000000080808722b */ /* 0x000fd00000000008 */
[----:B------:R-:W-:-:S08]  /*13b0*/  DFMA R14, R14, R8, R14 ;  /* 0x000000080e0e722b */ /* 0x000fd0000000000e */
[----:B------:R-:W-:-:S08]  /*13c0*/  DMUL R8, R10, R14 ;  /* 0x0000000e0a087228 */ /* 0x000fd00000000000 */
[----:B------:R-:W-:-:S08]  /*13d0*/  DFMA R8, R10, R14, R8 ;  /* 0x0000000e0a08722b */ /* 0x000fd00000000008 */
[----:B------:R-:W-:-:S08]  /*13e0*/  DMUL R20, R8, R8 ;  /* 0x0000000808147228 */ /* 0x000fd00000000000 */
[----:B------:R-:W-:Y:S01]  /*13f0*/  DFMA R12, R20, UR26, R12 ;  /* 0x0000001a140c7c2b */ /* 0x000fe2000800000c */
[----:B------:R-:W-:Y:S01]  /*1400*/  UMOV UR26, 0x75488a3f ;  /* 0x75488a3f001a7882 */ /* 0x000fe20000000000 */
[----:B------:R-:W-:-:S06]  /*1410*/  UMOV UR27, 0x3ef3b20a ;  /* 0x3ef3b20a001b7882 */ /* 0x000fcc0000000000 */
[----:B------:R-:W-:Y:S01]  /*1420*/  DFMA R18, R20, R12, UR26 ;  /* 0x0000001a14127e2b */ /* 0x000fe2000800000c */
[----:B------:R-:W-:Y:S01]  /*1430*/  UMOV UR26, 0xe4faecd5 ;  /* 0xe4faecd5001a7882 */ /* 0x000fe20000000000 */
[----:B------:R-:W-:Y:S01]  /*1440*/  UMOV UR27, 0x3f1745cd ;  /* 0x3f1745cd001b7882 */ /* 0x000fe20000000000 */
[----:B------:R-:W-:-:S05]  /*1450*/  DADD R12, R10, -R8 ;  /* 0x000000000a0c7229 */ /* 0x000fca0000000808 */
[----:B------:R-:W-:Y:S01]  /*1460*/  DFMA R18, R20, R18, UR26 ;  /* 0x0000001a14127e2b */ /* 0x000fe20008000012 */
[----:B------:R-:W-:Y:S01]  /*1470*/  UMOV UR26, 0x258a578b ;  /* 0x258a578b001a7882 */ /* 0x000fe20000000000 */
[----:B------:R-:W-:Y:S01]  /*1480*/  UMOV UR27, 0x3f3c71c7 ;  /* 0x3f3c71c7001b7882 */ /* 0x000fe20000000000 */
[----:B------:R-:W-:-:S05]  /*1490*/  DADD R12, R12, R12 ;  /* 0x000000000c0c7229 */ /* 0x000fca000000000c */
[----:B------:R-:W-:Y:S01]  /*14a0*/  DFMA R18, R20, R18, UR26 ;  /* 0x0000001a14127e2b */ /* 0x000fe20008000012 */
[----:B------:R-:W-:Y:S01]  /*14b0*/  UMOV UR26, 0x9242b910 ;  /* 0x9242b910001a7882 */ /* 0x000fe20000000000 */
[----:B------:R-:W-:Y:S01]  /*14c0*/  UMOV UR27, 0x3f624924 ;  /* 0x3f624924001b7882 */ /* 0x000fe20000000000 */
[----:B------:R-:W-:-:S05]  /*14d0*/  DFMA R12, R10, -R8, R12 ;  /* 0x800000080a0c722b */ /* 0x000fca000000000c */
[----:B------:R-:W-:Y:S01]  /*14e0*/  DFMA R18, R20, R18, UR26 ;  /* 0x0000001a14127e2b */ /* 0x000fe20008000012 */
[----:B------:R-:W-:Y:S01]  /*14f0*/  UMOV UR26, 0x99999dfb ;  /* 0x99999dfb001a7882 */ /* 0x000fe20000000000 */
[----:B------:R-:W-:Y:S01]  /*1500*/  UMOV UR27, 0x3f899999 ;  /* 0x3f899999001b7882 */ /* 0x000fe20000000000 */
[----:B------:R-:W-:Y:S02]  /*1510*/  DMUL R12, R14, R12 ;  /* 0x0000000c0e0c7228 */ /* 0x000fe40000000000 */
[----:B------:R-:W-:-:S03]  /*1520*/  DMUL R14, R8, R8 ;  /* 0x00000008080e7228 */ /* 0x000fc60000000000 */
[----:B------:R-:W-:Y:S01]  /*1530*/  DFMA R18, R20, R18, UR26 ;  /* 0x0000001a14127e2b */ /* 0x000fe20008000012 */
[----:B------:R-:W-:Y:S01]  /*1540*/  UMOV UR26, 0x55555555 ;  /* 0x55555555001a7882 */ /* 0x000fe20000000000 */
[----:B------:R-:W-:-:S03]  /*1550*/  UMOV UR27, 0x3fb55555 ;  /* 0x3fb55555001b7882 */ /* 0x000fc60000000000 */
[----:B------:R-:W-:-:S03]  /*1560*/  DMUL R22, R8, R14 ;  /* 0x0000000e08167228 */ /* 0x000fc60000000000 */
[----:B------:R-:W-:-:S08]  /*1570*/  DFMA R10, R20, R18, UR26 ;  /* 0x0000001a140a7e2b */ /* 0x000fd00008000012 */
[----:B------:R-:W-:Y:S01]  /*1580*/  DADD R16, -R10, UR26 ;  /* 0x0000001a0a107e29 */ /* 0x000fe20008000100 */
[----:B------:R-:W-:Y:S01]  /*1590*/  UMOV UR26, 0xb9e7b0 ;  /* 0x00b9e7b0001a7882 */ /* 0x000fe20000000000 */
[----:B------:R-:W-:-:S06]  /*15a0*/  UMOV UR27, 0x3c46a4cb ;  /* 0x3c46a4cb001b7882 */ /* 0x000fcc0000000000 */
[----:B------:R-:W-:Y:S02]  /*15b0*/  DFMA R16, R20, R18, R16 ;  /* 0x000000121410722b */ /* 0x000fe40000000010 */
[----:B------:R-:W-:Y:S01]  /*15c0*/  DFMA R18, R8, R8, -R14 ;  /* 0x000000080812722b */ /* 0x000fe2000000080e */
[----:B------:R-:W-:Y:S02]  /*15d0*/  VIADD R21, R13, 0x100000 ;  /* 0x001000000d157836 */ /* 0x000fe40000000000 */
[----:B------:R-:W-:-:S06]  /*15e0*/  IMAD.MOV.U32 R20, RZ, RZ, R12 ;  /* 0x000000ffff147224 */ /* 0x000fcc00078e000c */
[----:B------:R-:W-:Y:S02]  /*15f0*/  DFMA R18, R8, R20, R18 ;  /* 0x000000140812722b */ /* 0x000fe40000000012 */
[----:B------:R-:W-:Y:S01]  /*1600*/  DADD R20, R16, -UR26 ;  /* 0x8000001a10147e29 */ /* 0x000fe20008000000 */
[----:B------:R-:W-:Y:S01]  /*1610*/  UMOV UR26, 0x80000000 ;  /* 0x80000000001a7882 */ /* 0x000fe20000000000 */
[----:B------:R-:W-:Y:S01]  /*1620*/  DFMA R16, R8, R14, -R22 ;  /* 0x0000000e0810722b */ /* 0x000fe20000000816 */
[----:B------:R-:W-:Y:S02]  /*1630*/  UMOV UR27, 0x43300000 ;  /* 0x43300000001b7882 */ /* 0x000fe40000000000 */
[----:B------:R-:W-:Y:S01]  /*1640*/  DADD R6, R6, -UR26 ;  /* 0x8000001a06067e29 */ /* 0x000fe20008000000 */
[----:B------:R-:W-:Y:S01]  /*1650*/  UMOV UR26, 0xfefa39ef ;  /* 0xfefa39ef001a7882 */ /* 0x000fe20000000000 */
[----:B------:R-:W-:-:S03]  /*1660*/  UMOV UR27, 0x3fe62e42 ;  /* 0x3fe62e42001b7882 */ /* 0x000fc60000000000 */
[----:B------:R-:W-:Y:S02]  /*1670*/  DFMA R16, R12, R14, R16 ;  /* 0x0000000e0c10722b */ /* 0x000fe40000000010 */
[----:B------:R-:W-:-:S06]  /*1680*/  DADD R14, R10, R20 ;  /* 0x000000000a0e7229 */ /* 0x000fcc0000000014 */
[----:B------:R-:W-:Y:S02]  /*1690*/  DFMA R16, R8, R18, R16 ;  /* 0x000000120810722b */ /* 0x000fe40000000010 */
[----:B------:R-:W-:Y:S02]  /*16a0*/  DADD R18, R10, -R14 ;  /* 0x000000000a127229 */ /* 0x000fe4000000080e */
[----:B------:R-:W-:-:S06]  /*16b0*/  DMUL R10, R14, R22 ;  /* 0x000000160e0a7228 */ /* 0x000fcc0000000000 */
[----:B------:R-:W-:Y:S02]  /*16c0*/  DADD R20, R20, R18 ;  /* 0x0000000014147229 */ /* 0x000fe40000000012 */
[----:B------:R-:W-:-:S08]  /*16d0*/  DFMA R18, R14, R22, -R10 ;  /* 0x000000160e12722b */ /* 0x000fd0000000080a */
[----:B------:R-:W-:-:S08]  /*16e0*/  DFMA R16, R14, R16, R18 ;  /* 0x000000100e10722b */ /* 0x000fd00000000012 */
[----:B------:R-:W-:-:S08]  /*16f0*/  DFMA R20, R20, R22, R16 ;  /* 0x000000161414722b */ /* 0x000fd00000000010 */
[----:B------:R-:W-:-:S08]  /*1700*/  DADD R16, R10, R20 ;  /* 0x000000000a107229 */ /* 0x000fd00000000014 */
[--C-:B------:R-:W-:Y:S02]  /*1710*/  DADD R14, R8, R16.reuse ;  /* 0x00000000080e7229 */ /* 0x100fe40000000010 */
[----:B------:R-:W-:-:S06]  /*1720*/  DADD R10, R10, -R16 ;  /* 0x000000000a0a7229 */ /* 0x000fcc0000000810 */
[----:B------:R-:W-:Y:S02]  /*1730*/  DADD R8, R8, -R14 ;  /* 0x0000000008087229 */ /* 0x000fe4000000080e */
[----:B------:R-:W-:-:S06]  /*1740*/  DADD R10, R20, R10 ;  /* 0x00000000140a7229 */ /* 0x000fcc000000000a */
[----:B------:R-:W-:-:S08]  /*1750*/  DADD R8, R16, R8 ;  /* 0x0000000010087229 */ /* 0x000fd00000000008 */
[----:B------:R-:W-:-:S08]  /*1760*/  DADD R8, R10, R8 ;  /* 0x000000000a087229 */ /* 0x000fd00000000008 */
[----:B------:R-:W-:-:S08]  /*1770*/  DADD R12, R12, R8 ;  /* 0x000000000c0c7229 */ /* 0x000fd00000000008 */
[----:B------:R-:W-:-:S08]  /*1780*/  DADD R8, R14, R12 ;  /* 0x000000000e087229 */ /* 0x000fd0000000000c */
[--C-:B------:R-:W-:Y:S02]  /*1790*/  DFMA R2, R6, UR26, R8.reuse ;  /* 0x0000001a06027c2b */ /* 0x100fe40008000008 */
[----:B------:R-:W-:-:S06]  /*17a0*/  DADD R14, R14, -R8 ;  /* 0x000000000e0e7229 */ /* 0x000fcc0000000808 */
[----:B------:R-:W-:Y:S02]  /*17b0*/  DFMA R10, R6, -UR26, R2 ;  /* 0x8000001a060a7c2b */ /* 0x000fe40008000002 */
[----:B------:R-:W-:-:S06]  /*17c0*/  DADD R14, R12, R14 ;  /* 0x000000000c0e7229 */ /* 0x000fcc000000000e */
[----:B------:R-:W-:-:S08]  /*17d0*/  DADD R10, -R8, R10 ;  /* 0x00000000080a7229 */ /* 0x000fd0000000010a */
[----:B------:R-:W-:-:S08]  /*17e0*/  DADD R10, R14, -R10 ;  /* 0x000000000e0a7229 */ /* 0x000fd0000000080a */
[----:B------:R-:W-:-:S08]  /*17f0*/  DFMA R6, R6, UR28, R10 ;  /* 0x0000001c06067c2b */ /* 0x000fd0000800000a */
[----:B------:R-:W-:-:S08]  /*1800*/  DADD R8, R2, R6 ;  /* 0x0000000002087229 */ /* 0x000fd00000000006 */
[----:B------:R-:W-:Y:S02]  /*1810*/  DADD R2, R2, -R8 ;  /* 0x0000000002027229 */ /* 0x000fe40000000808 */
[----:B------:R-:W-:-:S06]  /*1820*/  DMUL R10, R8, 3 ;  /* 0x40080000080a7828 */ /* 0x000fcc0000000000 */
[----:B------:R-:W-:Y:S02]  /*1830*/  DADD R2, R6, R2 ;  /* 0x0000000006027229 */ /* 0x000fe40000000002 */
[----:B------:R-:W-:-:S08]  /*1840*/  DFMA R12, R8, 3, -R10 ;  /* 0x40080000080c782b */ /* 0x000fd0000000080a */
[----:B------:R-:W-:Y:S01]  /*1850*/  DFMA R12, R2, 3, R12 ;  /* 0x40080000020c782b */ /* 0x000fe2000000000c */
[----:B------:R-:W-:Y:S01]  /*1860*/  IMAD.MOV.U32 R2, RZ, RZ, 0x652b82fe ;  /* 0x652b82feff027424 */ /* 0x000fe200078e00ff */
[----:B------:R-:W-:-:S06]  /*1870*/  MOV R3, 0x3ff71547 ;  /* 0x3ff7154700037802 */ /* 0x000fcc0000000f00 */
[----:B------:R-:W-:-:S08]  /*1880*/  DADD R6, R10, R12 ;  /* 0x000000000a067229 */ /* 0x000fd0000000000c */
[----:B------:R-:W-:Y:S02]  /*1890*/  DFMA R2, R6, R2, 6.75539944105574400000e+15 ;  /* 0x433800000602742b */ /* 0x000fe40000000002 */
[----:B------:R-:W-:Y:S01]  /*18a0*/  FSETP.GEU.AND P0, PT, |R7|, 4.1917929649353027344, PT ;  /* 0x4086232b0700780b */ /* 0x000fe20003f0e200 */
[----:B------:R-:W-:-:S05]  /*18b0*/  DADD R10, R10, -R6 ;  /* 0x000000000a0a7229 */ /* 0x000fca0000000806 */
[----:B------:R-:W-:-:S03]  /*18c0*/  DADD R8, R2, -6.75539944105574400000e+15 ;  /* 0xc338000002087429 */ /* 0x000fc60000000000 */
[----:B------:R-:W-:-:S05]  /*18d0*/  DADD R12, R12, R10 ;  /* 0x000000000c0c7229 */ /* 0x000fca000000000a */
[----:B------:R-:W-:Y:S01]  /*18e0*/  DFMA R14, R8, -UR26, R6 ;  /* 0x8000001a080e7c2b */ /* 0x000fe20008000006 */
[----:B------:R-:W-:Y:S01]  /*18f0*/  UMOV UR26, 0x3b39803f ;  /* 0x3b39803f001a7882 */ /* 0x000fe20000000000 */
[----:B------:R-:W-:-:S06]  /*1900*/  UMOV UR27, 0x3c7abc9e ;  /* 0x3c7abc9e001b7882 */ /* 0x000fcc0000000000 */
[----:B------:R-:W-:Y:S01]  /*1910*/  DFMA R8, R8, -UR26, R14 ;  /* 0x8000001a08087c2b */ /* 0x000fe2000800000e */
[----:B------:R-:W-:Y:S01]  /*1920*/  UMOV UR26, 0x69ce2bdf ;  /* 0x69ce2bdf001a7882 */ /* 0x000fe20000000000 */
[----:B------:R-:W-:Y:S01]  /*1930*/  IMAD.MOV.U32 R14, RZ, RZ, -0x35dec16 ;  /* 0xfca213eaff0e7424 */ /* 0x000fe200078e00ff */
[----:B------:R-:W-:Y:S01]  /*1940*/  UMOV UR27, 0x3e5ade15 ;  /* 0x3e5ade15001b7882 */ /* 0x000fe20000000000 */
[----:B------:R-:W-:-:S06]  /*1950*/  IMAD.MOV.U32 R15, RZ, RZ, 0x3e928af3 ;  /* 0x3e928af3ff0f7424 */ /* 0x000fcc00078e00ff */
[----:B------:R-:W-:Y:S01]  /*1960*/  DFMA R14, R8, UR26, R14 ;  /* 0x0000001a080e7c2b */ /* 0x000fe2000800000e */
[----:B------:R-:W-:Y:S01]  /*1970*/  UMOV UR26, 0x62401315 ;  /* 0x62401315001a7882 */ /* 0x000fe20000000000 */
[----:B------:R-:W-:-:S06]  /*1980*/  UMOV UR27, 0x3ec71dee ;  /* 0x3ec71dee001b7882 */ /* 0x000fcc0000000000 */
[----:B------:R-:W-:Y:S01]  /*1990*/  DFMA R14, R8, R14, UR26 ;  /* 0x0000001a080e7e2b */ /* 0x000fe2000800000e */
        /* <DEDUP_REMOVED lines=20> */
[----:B------:R-:W-:-:S08]  /*1ae0*/  DFMA R14, R8, R14, UR26 ;  /* 0x0000001a080e7e2b */ /* 0x000fd0000800000e */
[----:B------:R-:W-:-:S08]  /*1af0*/  DFMA R14, R8, R14, 1 ;  /* 0x3ff00000080e742b */ /* 0x000fd0000000000e */
[----:B------:R-:W-:-:S10]  /*1b00*/  DFMA R8, R8, R14, 1 ;  /* 0x3ff000000808742b */ /* 0x000fd4000000000e */
[----:B------:R-:W-:Y:S02]  /*1b10*/  IMAD R11, R2, 0x100000, R9 ;  /* 0x00100000020b7824 */ /* 0x000fe400078e0209 */
[----:B------:R-:W-:Y:S01]  /*1b20*/  IMAD.MOV.U32 R10, RZ, RZ, R8 ;  /* 0x000000ffff0a7224 */ /* 0x000fe200078e0008 */
[----:B------:R-:W-:Y:S06]  /*1b30*/  @!P0 BRA `(.L_x_14) ;  /* 0x0000000000348947 */ /* 0x000fec0003800000 */
[----:B------:R-:W-:Y:S01]  /*1b40*/  FSETP.GEU.AND P1, PT, |R7|, 4.2275390625, PT ;  /* 0x408748000700780b */ /* 0x000fe20003f2e200 */
[C---:B------:R-:W-:Y:S02]  /*1b50*/  DADD R10, R6.reuse, +INF ;  /* 0x7ff00000060a7429 */ /* 0x040fe40000000000 */
[----:B------:R-:W-:-:S08]  /*1b60*/  DSETP.GEU.AND P0, PT, R6, RZ, PT ;  /* 0x000000ff0600722a */ /* 0x000fd00003f0e000 */
[----:B------:R-:W-:Y:S02]  /*1b70*/  FSEL R10, R10, RZ, P0 ;  /* 0x000000ff0a0a7208 */ /* 0x000fe40000000000 */
[----:B------:R-:W-:Y:S01]  /*1b80*/  FSEL R11, R11, RZ, P0 ;  /* 0x000000ff0b0b7208 */ /* 0x000fe20000000000 */
[----:B------:R-:W-:Y:S06]  /*1b90*/  @P1 BRA `(.L_x_14) ;  /* 0x00000000001c1947 */ /* 0x000fec0003800000 */
[----:B------:R-:W-:Y:S01]  /*1ba0*/  LEA.HI R3, R2, R2, RZ, 0x1 ;  /* 0x0000000202037211 */ /* 0x000fe200078f08ff */
[----:B------:R-:W-:-:S03]  /*1bb0*/  IMAD.MOV.U32 R10, RZ, RZ, RZ ;  /* 0x000000ffff0a7224 */ /* 0x000fc600078e00ff */
[----:B------:R-:W-:-:S05]  /*1bc0*/  SHF.R.S32.HI R3, RZ, 0x1, R3 ;  /* 0x00000001ff037819 */ /* 0x000fca0000011403 */
[----:B------:R-:W-:Y:S02]  /*1bd0*/  IMAD.IADD R2, R2, 0x1, -R3 ;  /* 0x0000000102027824 */ /* 0x000fe400078e0a03 */
[----:B------:R-:W-:-:S03]  /*1be0*/  IMAD R9, R3, 0x100000, R9 ;  /* 0x0010000003097824 */ /* 0x000fc600078e0209 */
[----:B------:R-:W-:-:S06]  /*1bf0*/  LEA R11, R2, 0x3ff00000, 0x14 ;  /* 0x3ff00000020b7811 */ /* 0x000fcc00078ea0ff */
[----:B------:R-:W-:-:S11]  /*1c00*/  DMUL R10, R8, R10 ;  /* 0x0000000a080a7228 */ /* 0x000fd60000000000 */
.L_x_14:
[----:B------:R-:W-:Y:S01]  /*1c10*/  DFMA R12, R12, R10, R10 ;  /* 0x0000000a0c0c722b */ /* 0x000fe2000000000a */
[----:B------:R-:W-:Y:S01]  /*1c20*/  IMAD.MOV.U32 R6, RZ, RZ, R0 ;  /* 0x000000ffff067224 */ /* 0x000fe200078e0000 */
[----:B------:R-:W-:Y:S01]  /*1c30*/  DSETP.NEU.AND P0, PT, |R10|, +INF , PT ;  /* 0x7ff000000a00742a */ /* 0x000fe20003f0d200 */
[----:B------:R-:W-:-:S07]  /*1c40*/  IMAD.MOV.U32 R7, RZ, RZ, 0x0 ;  /* 0x00000000ff077424 */ /* 0x000fce00078e00ff */
[----:B------:R-:W-:Y:S02]  /*1c50*/  FSEL R2, R10, R12, !P0 ;  /* 0x0000000c0a027208 */ /* 0x000fe40004000000 */
[----:B------:R-:W-:Y:S01]  /*1c60*/  FSEL R3, R11, R13, !P0 ;  /* 0x0000000d0b037208 */ /* 0x000fe20004000000 */
[----:B------:R-:W-:Y:S06]  /*1c70*/  RET.REL.NODEC R6 `(_Z20step_multiple_threadPKdS0_S0_PdS1_) ;  /* 0xffffffe006e07950 */ /* 0x000fec0003c3ffff */
.L_x_15:
[----:B------:R-:W-:-:S00]  /*1c80*/  BRA `(.L_x_15) ;  /* 0xfffffffc00fc7947 */ /* 0x000fc0000383ffff */
[----:B------:R-:W-:-:S00]  /*1c90*/  NOP ;  /* 0x0000000000007918 */ /* 0x000fc00000000000 */
        /* <DEDUP_REMOVED lines=14> */
.L_x_17:


//--------------------- .nv.shared.reserved.0     --------------------------
	.section	.nv.shared.reserved.0,"aw",@nobits
	.weak		__nv_reservedSMEM_offset_0_alias
	.size		__nv_reservedSMEM_offset_0_alias, 0, 64
	.other		__nv_reservedSMEM_offset_0_alias,@"STO_CUDA_RESERVED_SHARED STV_DEFAULT"
__nv_reservedSMEM_offset_0_alias:
	.zero		0
	.zero		64


//--------------------- .nv.constant0._Z20step_multiple_threadPKdS0_S0_PdS1_ --------------------------
	.section	.nv.constant0._Z20step_multiple_threadPKdS0_S0_PdS1_,"a",@progbits
	.sectionflags	@""
	.align	4
.nv.constant0._Z20step_multiple_threadPKdS0_S0_PdS1_:
	.zero		936


//--------------------- SYMBOLS --------------------------

	.type		.nv.reservedSmem.offset0,@object
	.size		.nv.reservedSmem.offset0,0x4
